//
// Generated by NVIDIA NVVM Compiler
//
// Compiler Build ID: CL-36424714
// Cuda compilation tools, release 13.0, V13.0.88
// Based on NVVM 20.0.0
//

.version 9.0
.target sm_100
.address_size 64

	// .globl	_Z20Resample2dInitKernelmPf

.visible .entry _Z20Resample2dInitKernelmPf(
	.param .u64 _Z20Resample2dInitKernelmPf_param_0,
	.param .u64 .ptr .align 1 _Z20Resample2dInitKernelmPf_param_1
)
{
	.reg .pred 	%p<2>;
	.reg .b32 	%r<6>;
	.reg .b64 	%rd<7>;

	ld.param.u64 	%rd3, [_Z20Resample2dInitKernelmPf_param_0];
	ld.param.u64 	%rd2, [_Z20Resample2dInitKernelmPf_param_1];
	mov.u32 	%r1, %ctaid.x;
	shl.b32 	%r2, %r1, 9;
	mov.u32 	%r3, %tid.x;
	add.s32 	%r4, %r2, %r3;
	cvt.u64.u32 	%rd1, %r4;
	setp.le.u64 	%p1, %rd3, %rd1;
	@%p1 bra 	$L__BB0_2;
	cvta.to.global.u64 	%rd4, %rd2;
	shl.b64 	%rd5, %rd1, 2;
	add.s64 	%rd6, %rd4, %rd5;
	mov.b32 	%r5, 0;
	st.global.u32 	[%rd6], %r5;
$L__BB0_2:
	ret;

}
	// .globl	_Z16Resample2dKernelmPKfS0_Pfiiiiiiiiiiib
.visible .entry _Z16Resample2dKernelmPKfS0_Pfiiiiiiiiiiib(
	.param .u64 _Z16Resample2dKernelmPKfS0_Pfiiiiiiiiiiib_param_0,
	.param .u64 .ptr .align 1 _Z16Resample2dKernelmPKfS0_Pfiiiiiiiiiiib_param_1,
	.param .u64 .ptr .align 1 _Z16Resample2dKernelmPKfS0_Pfiiiiiiiiiiib_param_2,
	.param .u64 .ptr .align 1 _Z16Resample2dKernelmPKfS0_Pfiiiiiiiiiiib_param_3,
	.param .u32 _Z16Resample2dKernelmPKfS0_Pfiiiiiiiiiiib_param_4,
	.param .u32 _Z16Resample2dKernelmPKfS0_Pfiiiiiiiiiiib_param_5,
	.param .u32 _Z16Resample2dKernelmPKfS0_Pfiiiiiiiiiiib_param_6,
	.param .u32 _Z16Resample2dKernelmPKfS0_Pfiiiiiiiiiiib_param_7,
	.param .u32 _Z16Resample2dKernelmPKfS0_Pfiiiiiiiiiiib_param_8,
	.param .u32 _Z16Resample2dKernelmPKfS0_Pfiiiiiiiiiiib_param_9,
	.param .u32 _Z16Resample2dKernelmPKfS0_Pfiiiiiiiiiiib_param_10,
	.param .u32 _Z16Resample2dKernelmPKfS0_Pfiiiiiiiiiiib_param_11,
	.param .u32 _Z16Resample2dKernelmPKfS0_Pfiiiiiiiiiiib_param_12,
	.param .u32 _Z16Resample2dKernelmPKfS0_Pfiiiiiiiiiiib_param_13,
	.param .u32 _Z16Resample2dKernelmPKfS0_Pfiiiiiiiiiiib_param_14,
	.param .u8 _Z16Resample2dKernelmPKfS0_Pfiiiiiiiiiiib_param_15
)
{
	.reg .pred 	%p<11>;
	.reg .b16 	%rs<2>;
	.reg .b32 	%r<113>;
	.reg .b32 	%f<91>;
	.reg .b64 	%rd<44>;
	.reg .b64 	%fd<78>;

	ld.param.u64 	%rd5, [_Z16Resample2dKernelmPKfS0_Pfiiiiiiiiiiib_param_0];
	ld.param.u64 	%rd6, [_Z16Resample2dKernelmPKfS0_Pfiiiiiiiiiiib_param_1];
	ld.param.u64 	%rd4, [_Z16Resample2dKernelmPKfS0_Pfiiiiiiiiiiib_param_2];
	ld.param.u64 	%rd7, [_Z16Resample2dKernelmPKfS0_Pfiiiiiiiiiiib_param_3];
	ld.param.u32 	%r36, [_Z16Resample2dKernelmPKfS0_Pfiiiiiiiiiiib_param_4];
	ld.param.u32 	%r37, [_Z16Resample2dKernelmPKfS0_Pfiiiiiiiiiiib_param_5];
	ld.param.u32 	%r38, [_Z16Resample2dKernelmPKfS0_Pfiiiiiiiiiiib_param_6];
	ld.param.u32 	%r39, [_Z16Resample2dKernelmPKfS0_Pfiiiiiiiiiiib_param_7];
	ld.param.u32 	%r40, [_Z16Resample2dKernelmPKfS0_Pfiiiiiiiiiiib_param_8];
	ld.param.u32 	%r41, [_Z16Resample2dKernelmPKfS0_Pfiiiiiiiiiiib_param_9];
	ld.param.u32 	%r42, [_Z16Resample2dKernelmPKfS0_Pfiiiiiiiiiiib_param_10];
	ld.param.u32 	%r43, [_Z16Resample2dKernelmPKfS0_Pfiiiiiiiiiiib_param_11];
	ld.param.u32 	%r44, [_Z16Resample2dKernelmPKfS0_Pfiiiiiiiiiiib_param_12];
	ld.param.u32 	%r45, [_Z16Resample2dKernelmPKfS0_Pfiiiiiiiiiiib_param_13];
	ld.param.u32 	%r46, [_Z16Resample2dKernelmPKfS0_Pfiiiiiiiiiiib_param_14];
	ld.param.s8 	%rs1, [_Z16Resample2dKernelmPKfS0_Pfiiiiiiiiiiib_param_15];
	cvta.to.global.u64 	%rd1, %rd6;
	cvta.to.global.u64 	%rd2, %rd7;
	mov.u32 	%r47, %ctaid.x;
	mov.u32 	%r48, %ntid.x;
	mov.u32 	%r49, %tid.x;
	mad.lo.s32 	%r50, %r47, %r48, %r49;
	cvt.s64.s32 	%rd3, %r50;
	setp.le.u64 	%p1, %rd5, %rd3;
	@%p1 bra 	$L__BB1_15;
	cvt.u32.u64 	%r51, %rd3;
	cvta.to.global.u64 	%rd8, %rd4;
	mul.lo.s32 	%r52, %r44, %r43;
	mul.lo.s32 	%r53, %r52, %r45;
	mul.lo.s32 	%r54, %r45, %r44;
	div.s32 	%r55, %r51, %r53;
	rem.s32 	%r1, %r55, %r42;
	div.s32 	%r56, %r51, %r54;
	rem.s32 	%r2, %r56, %r43;
	div.s32 	%r57, %r51, %r45;
	rem.s32 	%r58, %r57, %r44;
	mul.lo.s32 	%r59, %r57, %r45;
	sub.s32 	%r60, %r51, %r59;
	mul.lo.s32 	%r61, %r1, %r39;
	mad.lo.s32 	%r62, %r58, %r41, %r61;
	add.s32 	%r63, %r62, %r60;
	mul.wide.s32 	%rd9, %r63, 4;
	add.s64 	%rd10, %rd8, %rd9;
	ld.global.f32 	%f17, [%rd10];
	mul.wide.s32 	%rd11, %r40, 4;
	add.s64 	%rd12, %rd10, %rd11;
	ld.global.f32 	%f18, [%rd12];
	cvt.rn.f32.s32 	%f19, %r60;
	add.f32 	%f1, %f17, %f19;
	cvt.rn.f32.s32 	%f20, %r58;
	add.f32 	%f2, %f18, %f20;
	cvt.rmi.f32.f32 	%f3, %f1;
	cvt.rmi.f32.f32 	%f4, %f2;
	setp.eq.s16 	%p2, %rs1, 0;
	@%p2 bra 	$L__BB1_14;
	cvt.rzi.s32.f32 	%r64, %f3;
	add.s32 	%r65, %r45, -1;
	min.s32 	%r66, %r64, %r65;
	max.s32 	%r3, %r66, 0;
	add.f32 	%f22, %f3, 0f3F800000;
	cvt.rzi.s32.f32 	%r67, %f22;
	min.s32 	%r68, %r67, %r65;
	max.s32 	%r4, %r68, 0;
	cvt.rzi.s32.f32 	%r69, %f4;
	add.s32 	%r70, %r44, -1;
	min.s32 	%r71, %r69, %r70;
	max.s32 	%r5, %r71, 0;
	add.f32 	%f23, %f4, 0f3F800000;
	cvt.rzi.s32.f32 	%r72, %f23;
	min.s32 	%r6, %r72, %r70;
	setp.lt.s32 	%p3, %r46, 1;
	mov.f32 	%f89, 0f00000000;
	@%p3 bra 	$L__BB1_13;
	sub.f32 	%f25, %f1, %f3;
	sub.f32 	%f26, %f2, %f4;
	mul.lo.s32 	%r74, %r1, %r36;
	mad.lo.s32 	%r7, %r2, %r37, %r74;
	cvt.f64.f32 	%fd4, %f25;
	mov.f64 	%fd5, 0d3FF0000000000000;
	sub.f64 	%fd6, %fd5, %fd4;
	cvt.f64.f32 	%fd7, %f26;
	sub.f64 	%fd8, %fd5, %fd7;
	mul.f64 	%fd1, %fd6, %fd8;
	mul.f64 	%fd2, %fd8, %fd4;
	mul.f64 	%fd3, %fd6, %fd7;
	mul.f32 	%f5, %f25, %f26;
	and.b32  	%r75, %r46, 2147483644;
	neg.s32 	%r8, %r75;
	add.s32 	%r9, %r7, %r3;
	add.s32 	%r10, %r7, %r4;
	max.s32 	%r11, %r6, 0;
	mov.f32 	%f89, 0f00000000;
	mov.b32 	%r105, 0;
	add.s64 	%rd14, %rd1, 8;
$L__BB1_4:
	setp.lt.u32 	%p4, %r46, 4;
	add.s32 	%r77, %r105, %r5;
	mul.lo.s32 	%r13, %r77, %r38;
	add.s32 	%r14, %r13, %r7;
	add.s32 	%r78, %r105, %r11;
	mul.lo.s32 	%r15, %r78, %r38;
	add.s32 	%r16, %r15, %r7;
	mov.b32 	%r112, 0;
	@%p4 bra 	$L__BB1_7;
	add.s32 	%r109, %r9, %r13;
	add.s32 	%r108, %r9, %r15;
	add.s32 	%r107, %r10, %r13;
	add.s32 	%r106, %r10, %r15;
	mov.u32 	%r110, %r8;
$L__BB1_6:
	.pragma "nounroll";
	and.b32  	%r112, %r46, 2147483644;
	mul.wide.s32 	%rd13, %r109, 4;
	add.s64 	%rd15, %rd14, %rd13;
	mul.wide.s32 	%rd16, %r108, 4;
	add.s64 	%rd17, %rd14, %rd16;
	mul.wide.s32 	%rd18, %r107, 4;
	add.s64 	%rd19, %rd14, %rd18;
	mul.wide.s32 	%rd20, %r106, 4;
	add.s64 	%rd21, %rd14, %rd20;
	ld.global.f32 	%f28, [%rd15+-8];
	ld.global.f32 	%f29, [%rd19+-8];
	ld.global.f32 	%f30, [%rd17+-8];
	ld.global.f32 	%f31, [%rd21+-8];
	cvt.f64.f32 	%fd9, %f28;
	cvt.f64.f32 	%fd10, %f89;
	fma.rn.f64 	%fd11, %fd1, %fd9, %fd10;
	cvt.rn.f32.f64 	%f32, %fd11;
	cvt.f64.f32 	%fd12, %f29;
	cvt.f64.f32 	%fd13, %f32;
	fma.rn.f64 	%fd14, %fd2, %fd12, %fd13;
	cvt.rn.f32.f64 	%f33, %fd14;
	cvt.f64.f32 	%fd15, %f30;
	cvt.f64.f32 	%fd16, %f33;
	fma.rn.f64 	%fd17, %fd3, %fd15, %fd16;
	cvt.rn.f32.f64 	%f34, %fd17;
	fma.rn.f32 	%f35, %f5, %f31, %f34;
	ld.global.f32 	%f36, [%rd15+-4];
	ld.global.f32 	%f37, [%rd19+-4];
	ld.global.f32 	%f38, [%rd17+-4];
	ld.global.f32 	%f39, [%rd21+-4];
	cvt.f64.f32 	%fd18, %f36;
	cvt.f64.f32 	%fd19, %f35;
	fma.rn.f64 	%fd20, %fd1, %fd18, %fd19;
	cvt.rn.f32.f64 	%f40, %fd20;
	cvt.f64.f32 	%fd21, %f37;
	cvt.f64.f32 	%fd22, %f40;
	fma.rn.f64 	%fd23, %fd2, %fd21, %fd22;
	cvt.rn.f32.f64 	%f41, %fd23;
	cvt.f64.f32 	%fd24, %f38;
	cvt.f64.f32 	%fd25, %f41;
	fma.rn.f64 	%fd26, %fd3, %fd24, %fd25;
	cvt.rn.f32.f64 	%f42, %fd26;
	fma.rn.f32 	%f43, %f5, %f39, %f42;
	ld.global.f32 	%f44, [%rd15];
	ld.global.f32 	%f45, [%rd19];
	ld.global.f32 	%f46, [%rd17];
	ld.global.f32 	%f47, [%rd21];
	cvt.f64.f32 	%fd27, %f44;
	cvt.f64.f32 	%fd28, %f43;
	fma.rn.f64 	%fd29, %fd1, %fd27, %fd28;
	cvt.rn.f32.f64 	%f48, %fd29;
	cvt.f64.f32 	%fd30, %f45;
	cvt.f64.f32 	%fd31, %f48;
	fma.rn.f64 	%fd32, %fd2, %fd30, %fd31;
	cvt.rn.f32.f64 	%f49, %fd32;
	cvt.f64.f32 	%fd33, %f46;
	cvt.f64.f32 	%fd34, %f49;
	fma.rn.f64 	%fd35, %fd3, %fd33, %fd34;
	cvt.rn.f32.f64 	%f50, %fd35;
	fma.rn.f32 	%f51, %f5, %f47, %f50;
	ld.global.f32 	%f52, [%rd15+4];
	ld.global.f32 	%f53, [%rd19+4];
	ld.global.f32 	%f54, [%rd17+4];
	ld.global.f32 	%f55, [%rd21+4];
	cvt.f64.f32 	%fd36, %f52;
	cvt.f64.f32 	%fd37, %f51;
	fma.rn.f64 	%fd38, %fd1, %fd36, %fd37;
	cvt.rn.f32.f64 	%f56, %fd38;
	cvt.f64.f32 	%fd39, %f53;
	cvt.f64.f32 	%fd40, %f56;
	fma.rn.f64 	%fd41, %fd2, %fd39, %fd40;
	cvt.rn.f32.f64 	%f57, %fd41;
	cvt.f64.f32 	%fd42, %f54;
	cvt.f64.f32 	%fd43, %f57;
	fma.rn.f64 	%fd44, %fd3, %fd42, %fd43;
	cvt.rn.f32.f64 	%f58, %fd44;
	fma.rn.f32 	%f89, %f5, %f55, %f58;
	add.s32 	%r110, %r110, 4;
	add.s32 	%r109, %r109, 4;
	add.s32 	%r108, %r108, 4;
	add.s32 	%r107, %r107, 4;
	add.s32 	%r106, %r106, 4;
	setp.ne.s32 	%p5, %r110, 0;
	@%p5 bra 	$L__BB1_6;
$L__BB1_7:
	and.b32  	%r79, %r46, 3;
	setp.eq.s32 	%p6, %r79, 0;
	@%p6 bra 	$L__BB1_12;
	setp.eq.s32 	%p7, %r79, 1;
	@%p7 bra 	$L__BB1_10;
	add.s32 	%r80, %r112, %r3;
	add.s32 	%r81, %r80, %r14;
	mul.wide.s32 	%rd22, %r81, 4;
	add.s64 	%rd23, %rd1, %rd22;
	ld.global.f32 	%f60, [%rd23];
	add.s32 	%r82, %r112, %r4;
	add.s32 	%r83, %r82, %r14;
	mul.wide.s32 	%rd24, %r83, 4;
	add.s64 	%rd25, %rd1, %rd24;
	ld.global.f32 	%f61, [%rd25];
	add.s32 	%r84, %r80, %r16;
	mul.wide.s32 	%rd26, %r84, 4;
	add.s64 	%rd27, %rd1, %rd26;
	ld.global.f32 	%f62, [%rd27];
	add.s32 	%r85, %r82, %r16;
	mul.wide.s32 	%rd28, %r85, 4;
	add.s64 	%rd29, %rd1, %rd28;
	ld.global.f32 	%f63, [%rd29];
	cvt.f64.f32 	%fd45, %f60;
	cvt.f64.f32 	%fd46, %f89;
	fma.rn.f64 	%fd47, %fd1, %fd45, %fd46;
	cvt.rn.f32.f64 	%f64, %fd47;
	cvt.f64.f32 	%fd48, %f61;
	cvt.f64.f32 	%fd49, %f64;
	fma.rn.f64 	%fd50, %fd2, %fd48, %fd49;
	cvt.rn.f32.f64 	%f65, %fd50;
	cvt.f64.f32 	%fd51, %f62;
	cvt.f64.f32 	%fd52, %f65;
	fma.rn.f64 	%fd53, %fd3, %fd51, %fd52;
	cvt.rn.f32.f64 	%f66, %fd53;
	fma.rn.f32 	%f67, %f5, %f63, %f66;
	ld.global.f32 	%f68, [%rd23+4];
	ld.global.f32 	%f69, [%rd25+4];
	ld.global.f32 	%f70, [%rd27+4];
	ld.global.f32 	%f71, [%rd29+4];
	cvt.f64.f32 	%fd54, %f68;
	cvt.f64.f32 	%fd55, %f67;
	fma.rn.f64 	%fd56, %fd1, %fd54, %fd55;
	cvt.rn.f32.f64 	%f72, %fd56;
	cvt.f64.f32 	%fd57, %f69;
	cvt.f64.f32 	%fd58, %f72;
	fma.rn.f64 	%fd59, %fd2, %fd57, %fd58;
	cvt.rn.f32.f64 	%f73, %fd59;
	cvt.f64.f32 	%fd60, %f70;
	cvt.f64.f32 	%fd61, %f73;
	fma.rn.f64 	%fd62, %fd3, %fd60, %fd61;
	cvt.rn.f32.f64 	%f74, %fd62;
	fma.rn.f32 	%f89, %f5, %f71, %f74;
	add.s32 	%r112, %r112, 2;
$L__BB1_10:
	and.b32  	%r86, %r46, 1;
	setp.eq.b32 	%p8, %r86, 1;
	not.pred 	%p9, %p8;
	@%p9 bra 	$L__BB1_12;
	add.s32 	%r87, %r112, %r3;
	add.s32 	%r88, %r87, %r14;
	mul.wide.s32 	%rd30, %r88, 4;
	add.s64 	%rd31, %rd1, %rd30;
	ld.global.f32 	%f75, [%rd31];
	add.s32 	%r89, %r112, %r4;
	add.s32 	%r90, %r89, %r14;
	mul.wide.s32 	%rd32, %r90, 4;
	add.s64 	%rd33, %rd1, %rd32;
	ld.global.f32 	%f76, [%rd33];
	add.s32 	%r91, %r87, %r16;
	mul.wide.s32 	%rd34, %r91, 4;
	add.s64 	%rd35, %rd1, %rd34;
	ld.global.f32 	%f77, [%rd35];
	add.s32 	%r92, %r89, %r16;
	mul.wide.s32 	%rd36, %r92, 4;
	add.s64 	%rd37, %rd1, %rd36;
	ld.global.f32 	%f78, [%rd37];
	cvt.f64.f32 	%fd63, %f75;
	cvt.f64.f32 	%fd64, %f89;
	fma.rn.f64 	%fd65, %fd1, %fd63, %fd64;
	cvt.rn.f32.f64 	%f79, %fd65;
	cvt.f64.f32 	%fd66, %f76;
	cvt.f64.f32 	%fd67, %f79;
	fma.rn.f64 	%fd68, %fd2, %fd66, %fd67;
	cvt.rn.f32.f64 	%f80, %fd68;
	cvt.f64.f32 	%fd69, %f77;
	cvt.f64.f32 	%fd70, %f80;
	fma.rn.f64 	%fd71, %fd3, %fd69, %fd70;
	cvt.rn.f32.f64 	%f81, %fd71;
	fma.rn.f32 	%f89, %f5, %f78, %f81;
$L__BB1_12:
	add.s32 	%r105, %r105, 1;
	setp.ne.s32 	%p10, %r105, %r46;
	@%p10 bra 	$L__BB1_4;
$L__BB1_13:
	shl.b64 	%rd38, %rd3, 2;
	add.s64 	%rd39, %rd2, %rd38;
	st.global.f32 	[%rd39], %f89;
	bra.uni 	$L__BB1_15;
$L__BB1_14:
	cvt.f64.f32 	%fd72, %f1;
	add.f64 	%fd73, %fd72, 0d3FE0000000000000;
	cvt.rmi.f64.f64 	%fd74, %fd73;
	cvt.rzi.s32.f64 	%r93, %fd74;
	add.s32 	%r94, %r45, -1;
	min.s32 	%r95, %r93, %r94;
	max.s32 	%r96, %r95, 0;
	cvt.f64.f32 	%fd75, %f2;
	add.f64 	%fd76, %fd75, 0d3FE0000000000000;
	cvt.rmi.f64.f64 	%fd77, %fd76;
	cvt.rzi.s32.f64 	%r97, %fd77;
	add.s32 	%r98, %r44, -1;
	min.s32 	%r99, %r97, %r98;
	max.s32 	%r100, %r99, 0;
	mul.lo.s32 	%r101, %r1, %r36;
	mad.lo.s32 	%r102, %r2, %r37, %r101;
	add.s32 	%r103, %r102, %r96;
	mad.lo.s32 	%r104, %r100, %r38, %r103;
	mul.wide.s32 	%rd40, %r104, 4;
	add.s64 	%rd41, %rd1, %rd40;
	ld.global.f32 	%f82, [%rd41];
	shl.b64 	%rd42, %rd3, 2;
	add.s64 	%rd43, %rd2, %rd42;
	st.global.f32 	[%rd43], %f82;
$L__BB1_15:
	ret;

}
	// .globl	_Z29kernel_resample2d_grad_input1mPKfiiiiS0_iiiS0_iiiiiiiPfiiiib
.visible .entry _Z29kernel_resample2d_grad_input1mPKfiiiiS0_iiiS0_iiiiiiiPfiiiib(
	.param .u64 _Z29kernel_resample2d_grad_input1mPKfiiiiS0_iiiS0_iiiiiiiPfiiiib_param_0,
	.param .u64 .ptr .align 1 _Z29kernel_resample2d_grad_input1mPKfiiiiS0_iiiS0_iiiiiiiPfiiiib_param_1,
	.param .u32 _Z29kernel_resample2d_grad_input1mPKfiiiiS0_iiiS0_iiiiiiiPfiiiib_param_2,
	.param .u32 _Z29kernel_resample2d_grad_input1mPKfiiiiS0_iiiS0_iiiiiiiPfiiiib_param_3,
	.param .u32 _Z29kernel_resample2d_grad_input1mPKfiiiiS0_iiiS0_iiiiiiiPfiiiib_param_4,
	.param .u32 _Z29kernel_resample2d_grad_input1mPKfiiiiS0_iiiS0_iiiiiiiPfiiiib_param_5,
	.param .u64 .ptr .align 1 _Z29kernel_resample2d_grad_input1mPKfiiiiS0_iiiS0_iiiiiiiPfiiiib_param_6,
	.param .u32 _Z29kernel_resample2d_grad_input1mPKfiiiiS0_iiiS0_iiiiiiiPfiiiib_param_7,
	.param .u32 _Z29kernel_resample2d_grad_input1mPKfiiiiS0_iiiS0_iiiiiiiPfiiiib_param_8,
	.param .u32 _Z29kernel_resample2d_grad_input1mPKfiiiiS0_iiiS0_iiiiiiiPfiiiib_param_9,
	.param .u64 .ptr .align 1 _Z29kernel_resample2d_grad_input1mPKfiiiiS0_iiiS0_iiiiiiiPfiiiib_param_10,
	.param .u32 _Z29kernel_resample2d_grad_input1mPKfiiiiS0_iiiS0_iiiiiiiPfiiiib_param_11,
	.param .u32 _Z29kernel_resample2d_grad_input1mPKfiiiiS0_iiiS0_iiiiiiiPfiiiib_param_12,
	.param .u32 _Z29kernel_resample2d_grad_input1mPKfiiiiS0_iiiS0_iiiiiiiPfiiiib_param_13,
	.param .u32 _Z29kernel_resample2d_grad_input1mPKfiiiiS0_iiiS0_iiiiiiiPfiiiib_param_14,
	.param .u32 _Z29kernel_resample2d_grad_input1mPKfiiiiS0_iiiS0_iiiiiiiPfiiiib_param_15,
	.param .u32 _Z29kernel_resample2d_grad_input1mPKfiiiiS0_iiiS0_iiiiiiiPfiiiib_param_16,
	.param .u32 _Z29kernel_resample2d_grad_input1mPKfiiiiS0_iiiS0_iiiiiiiPfiiiib_param_17,
	.param .u64 .ptr .align 1 _Z29kernel_resample2d_grad_input1mPKfiiiiS0_iiiS0_iiiiiiiPfiiiib_param_18,
	.param .u32 _Z29kernel_resample2d_grad_input1mPKfiiiiS0_iiiS0_iiiiiiiPfiiiib_param_19,
	.param .u32 _Z29kernel_resample2d_grad_input1mPKfiiiiS0_iiiS0_iiiiiiiPfiiiib_param_20,
	.param .u32 _Z29kernel_resample2d_grad_input1mPKfiiiiS0_iiiS0_iiiiiiiPfiiiib_param_21,
	.param .u32 _Z29kernel_resample2d_grad_input1mPKfiiiiS0_iiiS0_iiiiiiiPfiiiib_param_22,
	.param .u8 _Z29kernel_resample2d_grad_input1mPKfiiiiS0_iiiS0_iiiiiiiPfiiiib_param_23
)
{
	.reg .pred 	%p<9>;
	.reg .b32 	%r<100>;
	.reg .b32 	%f<55>;
	.reg .b64 	%rd<32>;

	ld.param.u64 	%rd9, [_Z29kernel_resample2d_grad_input1mPKfiiiiS0_iiiS0_iiiiiiiPfiiiib_param_0];
	ld.param.u32 	%r33, [_Z29kernel_resample2d_grad_input1mPKfiiiiS0_iiiS0_iiiiiiiPfiiiib_param_4];
	ld.param.u32 	%r34, [_Z29kernel_resample2d_grad_input1mPKfiiiiS0_iiiS0_iiiiiiiPfiiiib_param_5];
	ld.param.u64 	%rd7, [_Z29kernel_resample2d_grad_input1mPKfiiiiS0_iiiS0_iiiiiiiPfiiiib_param_6];
	ld.param.u32 	%r35, [_Z29kernel_resample2d_grad_input1mPKfiiiiS0_iiiS0_iiiiiiiPfiiiib_param_7];
	ld.param.u32 	%r36, [_Z29kernel_resample2d_grad_input1mPKfiiiiS0_iiiS0_iiiiiiiPfiiiib_param_8];
	ld.param.u32 	%r37, [_Z29kernel_resample2d_grad_input1mPKfiiiiS0_iiiS0_iiiiiiiPfiiiib_param_9];
	ld.param.u64 	%rd8, [_Z29kernel_resample2d_grad_input1mPKfiiiiS0_iiiS0_iiiiiiiPfiiiib_param_10];
	ld.param.u32 	%r38, [_Z29kernel_resample2d_grad_input1mPKfiiiiS0_iiiS0_iiiiiiiPfiiiib_param_11];
	ld.param.u32 	%r39, [_Z29kernel_resample2d_grad_input1mPKfiiiiS0_iiiS0_iiiiiiiPfiiiib_param_12];
	ld.param.u32 	%r40, [_Z29kernel_resample2d_grad_input1mPKfiiiiS0_iiiS0_iiiiiiiPfiiiib_param_13];
	ld.param.u32 	%r41, [_Z29kernel_resample2d_grad_input1mPKfiiiiS0_iiiS0_iiiiiiiPfiiiib_param_14];
	ld.param.u32 	%r42, [_Z29kernel_resample2d_grad_input1mPKfiiiiS0_iiiS0_iiiiiiiPfiiiib_param_15];
	ld.param.u32 	%r43, [_Z29kernel_resample2d_grad_input1mPKfiiiiS0_iiiS0_iiiiiiiPfiiiib_param_16];
	ld.param.u32 	%r44, [_Z29kernel_resample2d_grad_input1mPKfiiiiS0_iiiS0_iiiiiiiPfiiiib_param_17];
	ld.param.u64 	%rd10, [_Z29kernel_resample2d_grad_input1mPKfiiiiS0_iiiS0_iiiiiiiPfiiiib_param_18];
	ld.param.u32 	%r45, [_Z29kernel_resample2d_grad_input1mPKfiiiiS0_iiiS0_iiiiiiiPfiiiib_param_19];
	ld.param.u32 	%r46, [_Z29kernel_resample2d_grad_input1mPKfiiiiS0_iiiS0_iiiiiiiPfiiiib_param_20];
	ld.param.u32 	%r47, [_Z29kernel_resample2d_grad_input1mPKfiiiiS0_iiiS0_iiiiiiiPfiiiib_param_21];
	ld.param.u32 	%r48, [_Z29kernel_resample2d_grad_input1mPKfiiiiS0_iiiS0_iiiiiiiPfiiiib_param_22];
	cvta.to.global.u64 	%rd1, %rd10;
	mov.u32 	%r49, %ctaid.x;
	mov.u32 	%r50, %ntid.x;
	mov.u32 	%r51, %tid.x;
	mad.lo.s32 	%r1, %r49, %r50, %r51;
	cvt.s64.s32 	%rd11, %r1;
	setp.le.u64 	%p1, %rd9, %rd11;
	@%p1 bra 	$L__BB2_11;
	cvta.to.global.u64 	%rd12, %rd7;
	cvta.to.global.u64 	%rd13, %rd8;
	mul.lo.s32 	%r52, %r40, %r39;
	mul.lo.s32 	%r53, %r52, %r41;
	mul.lo.s32 	%r54, %r41, %r40;
	div.s32 	%r55, %r1, %r53;
	rem.s32 	%r2, %r55, %r38;
	div.s32 	%r56, %r1, %r54;
	rem.s32 	%r3, %r56, %r39;
	div.s32 	%r57, %r1, %r41;
	rem.s32 	%r58, %r57, %r40;
	mul.lo.s32 	%r59, %r57, %r41;
	sub.s32 	%r60, %r1, %r59;
	mul.lo.s32 	%r61, %r2, %r35;
	mad.lo.s32 	%r62, %r58, %r37, %r61;
	add.s32 	%r63, %r62, %r60;
	mul.wide.s32 	%rd14, %r63, 4;
	add.s64 	%rd15, %rd12, %rd14;
	ld.global.f32 	%f9, [%rd15];
	mul.wide.s32 	%rd16, %r36, 4;
	add.s64 	%rd17, %rd15, %rd16;
	ld.global.f32 	%f10, [%rd17];
	cvt.rn.f32.s32 	%f11, %r60;
	add.f32 	%f12, %f9, %f11;
	cvt.rn.f32.s32 	%f13, %r58;
	add.f32 	%f14, %f10, %f13;
	cvt.rzi.s32.f32 	%r64, %f12;
	cvt.rn.f32.s32 	%f15, %r64;
	sub.f32 	%f16, %f12, %f15;
	cvt.rzi.s32.f32 	%r65, %f14;
	cvt.rn.f32.s32 	%f17, %r65;
	sub.f32 	%f18, %f14, %f17;
	cvt.rmi.f32.f32 	%f19, %f12;
	cvt.rzi.s32.f32 	%r66, %f19;
	add.s32 	%r67, %r34, -1;
	min.s32 	%r68, %r66, %r67;
	max.s32 	%r4, %r68, 0;
	add.f32 	%f20, %f19, 0f3F800000;
	cvt.rzi.s32.f32 	%r69, %f20;
	min.s32 	%r70, %r69, %r67;
	max.s32 	%r5, %r70, 0;
	cvt.rmi.f32.f32 	%f21, %f14;
	cvt.rzi.s32.f32 	%r71, %f21;
	add.s32 	%r72, %r33, -1;
	min.s32 	%r73, %r71, %r72;
	max.s32 	%r6, %r73, 0;
	add.f32 	%f22, %f21, 0f3F800000;
	cvt.rzi.s32.f32 	%r74, %f22;
	min.s32 	%r75, %r74, %r72;
	max.s32 	%r7, %r75, 0;
	mov.f32 	%f23, 0f3F800000;
	sub.f32 	%f24, %f23, %f16;
	sub.f32 	%f25, %f23, %f18;
	mul.f32 	%f1, %f24, %f25;
	mul.f32 	%f2, %f16, %f25;
	mul.f32 	%f3, %f24, %f18;
	mul.f32 	%f4, %f16, %f18;
	mul.lo.s32 	%r76, %r2, %r42;
	mad.lo.s32 	%r77, %r3, %r43, %r76;
	mad.lo.s32 	%r78, %r58, %r44, %r77;
	add.s32 	%r79, %r78, %r60;
	mul.wide.s32 	%rd18, %r79, 4;
	add.s64 	%rd2, %rd13, %rd18;
	setp.lt.s32 	%p2, %r48, 1;
	@%p2 bra 	$L__BB2_11;
	ld.global.f32 	%f26, [%rd2];
	mul.lo.s32 	%r81, %r2, %r45;
	mad.lo.s32 	%r8, %r3, %r46, %r81;
	mul.f32 	%f5, %f26, %f1;
	mul.f32 	%f6, %f26, %f2;
	mul.f32 	%f7, %f26, %f3;
	mul.f32 	%f8, %f26, %f4;
	and.b32  	%r9, %r48, 3;
	and.b32  	%r10, %r48, 2147483644;
	neg.s32 	%r11, %r10;
	add.s32 	%r12, %r8, %r4;
	add.s32 	%r13, %r8, %r5;
	mov.b32 	%r93, 0;
	add.s64 	%rd20, %rd1, 8;
$L__BB2_3:
	setp.lt.u32 	%p3, %r48, 4;
	add.s32 	%r83, %r93, %r6;
	mul.lo.s32 	%r15, %r83, %r47;
	add.s32 	%r84, %r93, %r7;
	mul.lo.s32 	%r16, %r84, %r47;
	mov.b32 	%r99, 0;
	@%p3 bra 	$L__BB2_6;
	add.s32 	%r97, %r12, %r15;
	add.s32 	%r96, %r12, %r16;
	add.s32 	%r95, %r13, %r15;
	add.s32 	%r94, %r13, %r16;
	mov.u32 	%r98, %r11;
$L__BB2_5:
	mul.wide.s32 	%rd19, %r97, 4;
	add.s64 	%rd21, %rd20, %rd19;
	mul.wide.s32 	%rd22, %r96, 4;
	add.s64 	%rd23, %rd20, %rd22;
	mul.wide.s32 	%rd24, %r95, 4;
	add.s64 	%rd25, %rd20, %rd24;
	mul.wide.s32 	%rd26, %r94, 4;
	add.s64 	%rd27, %rd20, %rd26;
	atom.global.add.f32 	%f27, [%rd21+-8], %f5;
	atom.global.add.f32 	%f28, [%rd25+-8], %f6;
	atom.global.add.f32 	%f29, [%rd23+-8], %f7;
	atom.global.add.f32 	%f30, [%rd27+-8], %f8;
	atom.global.add.f32 	%f31, [%rd21+-4], %f5;
	atom.global.add.f32 	%f32, [%rd25+-4], %f6;
	atom.global.add.f32 	%f33, [%rd23+-4], %f7;
	atom.global.add.f32 	%f34, [%rd27+-4], %f8;
	atom.global.add.f32 	%f35, [%rd21], %f5;
	atom.global.add.f32 	%f36, [%rd25], %f6;
	atom.global.add.f32 	%f37, [%rd23], %f7;
	atom.global.add.f32 	%f38, [%rd27], %f8;
	atom.global.add.f32 	%f39, [%rd21+4], %f5;
	atom.global.add.f32 	%f40, [%rd25+4], %f6;
	atom.global.add.f32 	%f41, [%rd23+4], %f7;
	atom.global.add.f32 	%f42, [%rd27+4], %f8;
	add.s32 	%r98, %r98, 4;
	add.s32 	%r97, %r97, 4;
	add.s32 	%r96, %r96, 4;
	add.s32 	%r95, %r95, 4;
	add.s32 	%r94, %r94, 4;
	setp.ne.s32 	%p4, %r98, 0;
	mov.u32 	%r99, %r10;
	@%p4 bra 	$L__BB2_5;
$L__BB2_6:
	setp.eq.s32 	%p5, %r9, 0;
	@%p5 bra 	$L__BB2_10;
	add.s32 	%r85, %r8, %r15;
	add.s32 	%r86, %r8, %r16;
	setp.eq.s32 	%p6, %r9, 1;
	add.s32 	%r87, %r99, %r4;
	add.s32 	%r88, %r85, %r87;
	mul.wide.s32 	%rd28, %r88, 4;
	add.s64 	%rd3, %rd1, %rd28;
	atom.global.add.f32 	%f43, [%rd3], %f5;
	add.s32 	%r89, %r99, %r5;
	add.s32 	%r90, %r85, %r89;
	mul.wide.s32 	%rd29, %r90, 4;
	add.s64 	%rd4, %rd1, %rd29;
	atom.global.add.f32 	%f44, [%rd4], %f6;
	add.s32 	%r91, %r86, %r87;
	mul.wide.s32 	%rd30, %r91, 4;
	add.s64 	%rd5, %rd1, %rd30;
	atom.global.add.f32 	%f45, [%rd5], %f7;
	add.s32 	%r92, %r86, %r89;
	mul.wide.s32 	%rd31, %r92, 4;
	add.s64 	%rd6, %rd1, %rd31;
	atom.global.add.f32 	%f46, [%rd6], %f8;
	@%p6 bra 	$L__BB2_10;
	setp.eq.s32 	%p7, %r9, 2;
	atom.global.add.f32 	%f47, [%rd3+4], %f5;
	atom.global.add.f32 	%f48, [%rd4+4], %f6;
	atom.global.add.f32 	%f49, [%rd5+4], %f7;
	atom.global.add.f32 	%f50, [%rd6+4], %f8;
	@%p7 bra 	$L__BB2_10;
	atom.global.add.f32 	%f51, [%rd3+8], %f5;
	atom.global.add.f32 	%f52, [%rd4+8], %f6;
	atom.global.add.f32 	%f53, [%rd5+8], %f7;
	atom.global.add.f32 	%f54, [%rd6+8], %f8;
$L__BB2_10:
	add.s32 	%r93, %r93, 1;
	setp.ne.s32 	%p8, %r93, %r48;
	@%p8 bra 	$L__BB2_3;
$L__BB2_11:
	ret;

}
	// .globl	_Z29kernel_resample2d_grad_input2mPKfiiiS0_iiiS0_iiiiPfiiiiiiiib
.visible .entry _Z29kernel_resample2d_grad_input2mPKfiiiS0_iiiS0_iiiiPfiiiiiiiib(
	.param .u64 _Z29kernel_resample2d_grad_input2mPKfiiiS0_iiiS0_iiiiPfiiiiiiiib_param_0,
	.param .u64 .ptr .align 1 _Z29kernel_resample2d_grad_input2mPKfiiiS0_iiiS0_iiiiPfiiiiiiiib_param_1,
	.param .u32 _Z29kernel_resample2d_grad_input2mPKfiiiS0_iiiS0_iiiiPfiiiiiiiib_param_2,
	.param .u32 _Z29kernel_resample2d_grad_input2mPKfiiiS0_iiiS0_iiiiPfiiiiiiiib_param_3,
	.param .u32 _Z29kernel_resample2d_grad_input2mPKfiiiS0_iiiS0_iiiiPfiiiiiiiib_param_4,
	.param .u64 .ptr .align 1 _Z29kernel_resample2d_grad_input2mPKfiiiS0_iiiS0_iiiiPfiiiiiiiib_param_5,
	.param .u32 _Z29kernel_resample2d_grad_input2mPKfiiiS0_iiiS0_iiiiPfiiiiiiiib_param_6,
	.param .u32 _Z29kernel_resample2d_grad_input2mPKfiiiS0_iiiS0_iiiiPfiiiiiiiib_param_7,
	.param .u32 _Z29kernel_resample2d_grad_input2mPKfiiiS0_iiiS0_iiiiPfiiiiiiiib_param_8,
	.param .u64 .ptr .align 1 _Z29kernel_resample2d_grad_input2mPKfiiiS0_iiiS0_iiiiPfiiiiiiiib_param_9,
	.param .u32 _Z29kernel_resample2d_grad_input2mPKfiiiS0_iiiS0_iiiiPfiiiiiiiib_param_10,
	.param .u32 _Z29kernel_resample2d_grad_input2mPKfiiiS0_iiiS0_iiiiPfiiiiiiiib_param_11,
	.param .u32 _Z29kernel_resample2d_grad_input2mPKfiiiS0_iiiS0_iiiiPfiiiiiiiib_param_12,
	.param .u32 _Z29kernel_resample2d_grad_input2mPKfiiiS0_iiiS0_iiiiPfiiiiiiiib_param_13,
	.param .u64 .ptr .align 1 _Z29kernel_resample2d_grad_input2mPKfiiiS0_iiiS0_iiiiPfiiiiiiiib_param_14,
	.param .u32 _Z29kernel_resample2d_grad_input2mPKfiiiS0_iiiS0_iiiiPfiiiiiiiib_param_15,
	.param .u32 _Z29kernel_resample2d_grad_input2mPKfiiiS0_iiiS0_iiiiPfiiiiiiiib_param_16,
	.param .u32 _Z29kernel_resample2d_grad_input2mPKfiiiS0_iiiS0_iiiiPfiiiiiiiib_param_17,
	.param .u32 _Z29kernel_resample2d_grad_input2mPKfiiiS0_iiiS0_iiiiPfiiiiiiiib_param_18,
	.param .u32 _Z29kernel_resample2d_grad_input2mPKfiiiS0_iiiS0_iiiiPfiiiiiiiib_param_19,
	.param .u32 _Z29kernel_resample2d_grad_input2mPKfiiiS0_iiiS0_iiiiPfiiiiiiiib_param_20,
	.param .u32 _Z29kernel_resample2d_grad_input2mPKfiiiS0_iiiS0_iiiiPfiiiiiiiib_param_21,
	.param .u32 _Z29kernel_resample2d_grad_input2mPKfiiiS0_iiiS0_iiiiPfiiiiiiiib_param_22,
	.param .u8 _Z29kernel_resample2d_grad_input2mPKfiiiS0_iiiS0_iiiiPfiiiiiiiib_param_23
)
{
	.reg .pred 	%p<24>;
	.reg .b32 	%r<199>;
	.reg .b32 	%f<250>;
	.reg .b64 	%rd<126>;

	ld.param.u64 	%rd6, [_Z29kernel_resample2d_grad_input2mPKfiiiS0_iiiS0_iiiiPfiiiiiiiib_param_0];
	ld.param.u64 	%rd7, [_Z29kernel_resample2d_grad_input2mPKfiiiS0_iiiS0_iiiiPfiiiiiiiib_param_1];
	ld.param.u32 	%r63, [_Z29kernel_resample2d_grad_input2mPKfiiiS0_iiiS0_iiiiPfiiiiiiiib_param_2];
	ld.param.u32 	%r64, [_Z29kernel_resample2d_grad_input2mPKfiiiS0_iiiS0_iiiiPfiiiiiiiib_param_3];
	ld.param.u64 	%rd4, [_Z29kernel_resample2d_grad_input2mPKfiiiS0_iiiS0_iiiiPfiiiiiiiib_param_5];
	ld.param.u32 	%r66, [_Z29kernel_resample2d_grad_input2mPKfiiiS0_iiiS0_iiiiPfiiiiiiiib_param_6];
	ld.param.u32 	%r67, [_Z29kernel_resample2d_grad_input2mPKfiiiS0_iiiS0_iiiiPfiiiiiiiib_param_7];
	ld.param.u32 	%r68, [_Z29kernel_resample2d_grad_input2mPKfiiiS0_iiiS0_iiiiPfiiiiiiiib_param_8];
	ld.param.u64 	%rd8, [_Z29kernel_resample2d_grad_input2mPKfiiiS0_iiiS0_iiiiPfiiiiiiiib_param_9];
	ld.param.u32 	%r69, [_Z29kernel_resample2d_grad_input2mPKfiiiS0_iiiS0_iiiiPfiiiiiiiib_param_10];
	ld.param.u32 	%r70, [_Z29kernel_resample2d_grad_input2mPKfiiiS0_iiiS0_iiiiPfiiiiiiiib_param_11];
	ld.param.u32 	%r71, [_Z29kernel_resample2d_grad_input2mPKfiiiS0_iiiS0_iiiiPfiiiiiiiib_param_12];
	ld.param.u32 	%r72, [_Z29kernel_resample2d_grad_input2mPKfiiiS0_iiiS0_iiiiPfiiiiiiiib_param_13];
	ld.param.u32 	%r73, [_Z29kernel_resample2d_grad_input2mPKfiiiS0_iiiS0_iiiiPfiiiiiiiib_param_15];
	ld.param.u32 	%r74, [_Z29kernel_resample2d_grad_input2mPKfiiiS0_iiiS0_iiiiPfiiiiiiiib_param_16];
	ld.param.u32 	%r75, [_Z29kernel_resample2d_grad_input2mPKfiiiS0_iiiS0_iiiiPfiiiiiiiib_param_17];
	ld.param.u32 	%r76, [_Z29kernel_resample2d_grad_input2mPKfiiiS0_iiiS0_iiiiPfiiiiiiiib_param_18];
	ld.param.u32 	%r77, [_Z29kernel_resample2d_grad_input2mPKfiiiS0_iiiS0_iiiiPfiiiiiiiib_param_22];
	cvta.to.global.u64 	%rd1, %rd7;
	cvta.to.global.u64 	%rd2, %rd8;
	mov.u32 	%r78, %ctaid.x;
	mov.u32 	%r79, %ntid.x;
	mov.u32 	%r80, %tid.x;
	mad.lo.s32 	%r81, %r78, %r79, %r80;
	cvt.s64.s32 	%rd3, %r81;
	setp.le.u64 	%p1, %rd6, %rd3;
	@%p1 bra 	$L__BB3_31;
	cvt.u32.u64 	%r82, %rd3;
	cvta.to.global.u64 	%rd9, %rd4;
	add.s32 	%r83, %r77, -1;
	shr.u32 	%r84, %r83, 31;
	add.s32 	%r85, %r83, %r84;
	shr.s32 	%r1, %r85, 1;
	mul.lo.s32 	%r86, %r75, %r74;
	mul.lo.s32 	%r87, %r86, %r76;
	mul.lo.s32 	%r88, %r76, %r75;
	div.s32 	%r89, %r82, %r87;
	rem.s32 	%r2, %r89, %r73;
	div.s32 	%r90, %r82, %r88;
	rem.s32 	%r91, %r90, %r74;
	div.s32 	%r92, %r82, %r76;
	rem.s32 	%r3, %r92, %r75;
	mul.lo.s32 	%r93, %r92, %r76;
	sub.s32 	%r4, %r82, %r93;
	mul.lo.s32 	%r94, %r2, %r66;
	mad.lo.s32 	%r95, %r3, %r68, %r94;
	add.s32 	%r96, %r95, %r4;
	mul.wide.s32 	%rd10, %r96, 4;
	add.s64 	%rd11, %rd9, %rd10;
	ld.global.f32 	%f32, [%rd11];
	mul.wide.s32 	%rd12, %r67, 4;
	add.s64 	%rd13, %rd11, %rd12;
	ld.global.f32 	%f33, [%rd13];
	cvt.rn.f32.s32 	%f34, %r4;
	add.f32 	%f1, %f32, %f34;
	cvt.rn.f32.s32 	%f35, %r3;
	add.f32 	%f2, %f33, %f35;
	cvt.rmi.f32.f32 	%f3, %f1;
	cvt.rzi.s32.f32 	%r97, %f3;
	add.s32 	%r98, %r76, -1;
	min.s32 	%r99, %r97, %r98;
	max.s32 	%r5, %r99, 0;
	add.f32 	%f36, %f3, 0f3F800000;
	cvt.rzi.s32.f32 	%r100, %f36;
	min.s32 	%r101, %r100, %r98;
	max.s32 	%r6, %r101, 0;
	cvt.rmi.f32.f32 	%f4, %f2;
	cvt.rzi.s32.f32 	%r102, %f4;
	add.s32 	%r103, %r75, -1;
	min.s32 	%r104, %r102, %r103;
	max.s32 	%r7, %r104, 0;
	add.f32 	%f37, %f4, 0f3F800000;
	cvt.rzi.s32.f32 	%r105, %f37;
	min.s32 	%r106, %r105, %r103;
	max.s32 	%r8, %r106, 0;
	and.b32  	%r107, %r91, 1;
	setp.eq.b32 	%p2, %r107, 1;
	not.pred 	%p3, %p2;
	mov.f32 	%f240, 0f00000000;
	@%p3 bra 	$L__BB3_16;
	sub.f32 	%f39, %f3, %f1;
	add.f32 	%f5, %f39, 0f3F800000;
	setp.lt.s32 	%p4, %r77, 0;
	@%p4 bra 	$L__BB3_30;
	setp.lt.s32 	%p5, %r69, 1;
	mul.lo.s32 	%r108, %r2, %r70;
	mad.lo.s32 	%r109, %r3, %r72, %r108;
	add.s32 	%r9, %r109, %r4;
	mul.lo.s32 	%r10, %r2, %r63;
	@%p5 bra 	$L__BB3_30;
	shl.b32 	%r111, %r1, 1;
	max.s32 	%r11, %r111, 0;
	and.b32  	%r12, %r69, 2147483644;
	mov.f32 	%f240, 0f00000000;
	mov.b32 	%r184, 0;
	mul.wide.s32 	%rd51, %r71, 4;
	mul.wide.s32 	%rd53, %r64, 4;
$L__BB3_5:
	add.s32 	%r14, %r184, %r6;
	mov.b32 	%r185, 0;
$L__BB3_6:
	mov.u32 	%r15, %r185;
	ld.param.u32 	%r181, [_Z29kernel_resample2d_grad_input2mPKfiiiS0_iiiS0_iiiiPfiiiiiiiib_param_4];
	setp.lt.u32 	%p6, %r69, 4;
	add.s32 	%r114, %r15, %r8;
	mul.lo.s32 	%r16, %r114, %r181;
	add.s32 	%r115, %r15, %r7;
	mul.lo.s32 	%r17, %r115, %r181;
	mov.b32 	%r188, 0;
	@%p6 bra 	$L__BB3_9;
	mov.b32 	%r186, 0;
$L__BB3_8:
	.pragma "nounroll";
	mad.lo.s32 	%r117, %r186, %r71, %r9;
	mul.wide.s32 	%rd14, %r117, 4;
	add.s64 	%rd15, %rd2, %rd14;
	ld.global.f32 	%f43, [%rd15];
	mul.f32 	%f44, %f5, %f43;
	mad.lo.s32 	%r118, %r186, %r64, %r10;
	add.s32 	%r119, %r118, %r16;
	add.s32 	%r120, %r184, %r5;
	add.s32 	%r121, %r119, %r120;
	mul.wide.s32 	%rd16, %r121, 4;
	add.s64 	%rd17, %rd1, %rd16;
	ld.global.f32 	%f45, [%rd17];
	fma.rn.f32 	%f46, %f44, %f45, %f240;
	add.s32 	%r122, %r118, %r17;
	add.s32 	%r123, %r122, %r120;
	mul.wide.s32 	%rd18, %r123, 4;
	add.s64 	%rd19, %rd1, %rd18;
	ld.global.f32 	%f47, [%rd19];
	mul.f32 	%f48, %f44, %f47;
	sub.f32 	%f49, %f46, %f48;
	mov.f32 	%f50, 0f3F800000;
	sub.f32 	%f51, %f50, %f5;
	mul.f32 	%f52, %f51, %f43;
	add.s32 	%r124, %r119, %r14;
	mul.wide.s32 	%rd20, %r124, 4;
	add.s64 	%rd21, %rd1, %rd20;
	ld.global.f32 	%f53, [%rd21];
	fma.rn.f32 	%f54, %f52, %f53, %f49;
	add.s32 	%r125, %r122, %r14;
	mul.wide.s32 	%rd22, %r125, 4;
	add.s64 	%rd23, %rd1, %rd22;
	ld.global.f32 	%f55, [%rd23];
	mul.f32 	%f56, %f52, %f55;
	sub.f32 	%f57, %f54, %f56;
	add.s64 	%rd25, %rd15, %rd51;
	ld.global.f32 	%f58, [%rd25];
	mul.f32 	%f59, %f5, %f58;
	mul.wide.s32 	%rd26, %r64, 4;
	add.s64 	%rd27, %rd17, %rd26;
	ld.global.f32 	%f60, [%rd27];
	fma.rn.f32 	%f61, %f59, %f60, %f57;
	add.s64 	%rd28, %rd19, %rd26;
	ld.global.f32 	%f62, [%rd28];
	mul.f32 	%f63, %f59, %f62;
	sub.f32 	%f64, %f61, %f63;
	mul.f32 	%f65, %f51, %f58;
	add.s64 	%rd29, %rd21, %rd26;
	ld.global.f32 	%f66, [%rd29];
	fma.rn.f32 	%f67, %f65, %f66, %f64;
	add.s64 	%rd30, %rd23, %rd26;
	ld.global.f32 	%f68, [%rd30];
	mul.f32 	%f69, %f65, %f68;
	sub.f32 	%f70, %f67, %f69;
	add.s64 	%rd31, %rd25, %rd51;
	ld.global.f32 	%f71, [%rd31];
	mul.f32 	%f72, %f5, %f71;
	add.s64 	%rd32, %rd27, %rd26;
	ld.global.f32 	%f73, [%rd32];
	fma.rn.f32 	%f74, %f72, %f73, %f70;
	add.s64 	%rd33, %rd28, %rd26;
	ld.global.f32 	%f75, [%rd33];
	mul.f32 	%f76, %f72, %f75;
	sub.f32 	%f77, %f74, %f76;
	mul.f32 	%f78, %f51, %f71;
	add.s64 	%rd34, %rd29, %rd26;
	ld.global.f32 	%f79, [%rd34];
	fma.rn.f32 	%f80, %f78, %f79, %f77;
	add.s64 	%rd35, %rd30, %rd26;
	ld.global.f32 	%f81, [%rd35];
	mul.f32 	%f82, %f78, %f81;
	sub.f32 	%f83, %f80, %f82;
	add.s64 	%rd36, %rd31, %rd51;
	ld.global.f32 	%f84, [%rd36];
	mul.f32 	%f85, %f5, %f84;
	add.s64 	%rd37, %rd32, %rd26;
	ld.global.f32 	%f86, [%rd37];
	fma.rn.f32 	%f87, %f85, %f86, %f83;
	add.s64 	%rd38, %rd33, %rd26;
	ld.global.f32 	%f88, [%rd38];
	mul.f32 	%f89, %f85, %f88;
	sub.f32 	%f90, %f87, %f89;
	mul.f32 	%f91, %f51, %f84;
	add.s64 	%rd39, %rd34, %rd26;
	ld.global.f32 	%f92, [%rd39];
	fma.rn.f32 	%f93, %f91, %f92, %f90;
	add.s64 	%rd40, %rd35, %rd26;
	ld.global.f32 	%f94, [%rd40];
	mul.f32 	%f95, %f91, %f94;
	sub.f32 	%f240, %f93, %f95;
	add.s32 	%r186, %r186, 4;
	setp.ne.s32 	%p7, %r186, %r12;
	mov.u32 	%r188, %r12;
	@%p7 bra 	$L__BB3_8;
$L__BB3_9:
	add.s32 	%r21, %r184, %r5;
	mov.f32 	%f97, 0f3F800000;
	sub.f32 	%f12, %f97, %f5;
	and.b32  	%r126, %r69, 3;
	setp.eq.s32 	%p8, %r126, 0;
	@%p8 bra 	$L__BB3_14;
	setp.eq.s32 	%p9, %r126, 1;
	@%p9 bra 	$L__BB3_12;
	mad.lo.s32 	%r127, %r188, %r71, %r9;
	mul.wide.s32 	%rd41, %r127, 4;
	add.s64 	%rd42, %rd2, %rd41;
	ld.global.f32 	%f98, [%rd42];
	mul.f32 	%f99, %f5, %f98;
	mad.lo.s32 	%r128, %r188, %r64, %r10;
	add.s32 	%r129, %r128, %r16;
	add.s32 	%r130, %r129, %r21;
	mul.wide.s32 	%rd43, %r130, 4;
	add.s64 	%rd44, %rd1, %rd43;
	ld.global.f32 	%f100, [%rd44];
	fma.rn.f32 	%f101, %f99, %f100, %f240;
	add.s32 	%r131, %r128, %r17;
	add.s32 	%r132, %r131, %r21;
	mul.wide.s32 	%rd45, %r132, 4;
	add.s64 	%rd46, %rd1, %rd45;
	ld.global.f32 	%f102, [%rd46];
	mul.f32 	%f103, %f99, %f102;
	sub.f32 	%f104, %f101, %f103;
	mul.f32 	%f105, %f12, %f98;
	add.s32 	%r133, %r129, %r14;
	mul.wide.s32 	%rd47, %r133, 4;
	add.s64 	%rd48, %rd1, %rd47;
	ld.global.f32 	%f106, [%rd48];
	fma.rn.f32 	%f107, %f105, %f106, %f104;
	add.s32 	%r134, %r131, %r14;
	mul.wide.s32 	%rd49, %r134, 4;
	add.s64 	%rd50, %rd1, %rd49;
	ld.global.f32 	%f108, [%rd50];
	mul.f32 	%f109, %f105, %f108;
	sub.f32 	%f110, %f107, %f109;
	add.s64 	%rd52, %rd42, %rd51;
	ld.global.f32 	%f111, [%rd52];
	mul.f32 	%f112, %f5, %f111;
	add.s64 	%rd54, %rd44, %rd53;
	ld.global.f32 	%f113, [%rd54];
	fma.rn.f32 	%f114, %f112, %f113, %f110;
	add.s64 	%rd55, %rd46, %rd53;
	ld.global.f32 	%f115, [%rd55];
	mul.f32 	%f116, %f112, %f115;
	sub.f32 	%f117, %f114, %f116;
	mul.f32 	%f118, %f12, %f111;
	add.s64 	%rd56, %rd48, %rd53;
	ld.global.f32 	%f119, [%rd56];
	fma.rn.f32 	%f120, %f118, %f119, %f117;
	add.s64 	%rd57, %rd50, %rd53;
	ld.global.f32 	%f121, [%rd57];
	mul.f32 	%f122, %f118, %f121;
	sub.f32 	%f240, %f120, %f122;
	add.s32 	%r188, %r188, 2;
$L__BB3_12:
	and.b32  	%r135, %r69, 1;
	setp.eq.b32 	%p10, %r135, 1;
	not.pred 	%p11, %p10;
	@%p11 bra 	$L__BB3_14;
	mad.lo.s32 	%r136, %r188, %r71, %r9;
	mul.wide.s32 	%rd58, %r136, 4;
	add.s64 	%rd59, %rd2, %rd58;
	ld.global.f32 	%f123, [%rd59];
	mul.f32 	%f124, %f5, %f123;
	mad.lo.s32 	%r137, %r188, %r64, %r10;
	add.s32 	%r138, %r137, %r16;
	add.s32 	%r139, %r138, %r21;
	mul.wide.s32 	%rd60, %r139, 4;
	add.s64 	%rd61, %rd1, %rd60;
	ld.global.f32 	%f125, [%rd61];
	fma.rn.f32 	%f126, %f124, %f125, %f240;
	add.s32 	%r140, %r137, %r17;
	add.s32 	%r141, %r140, %r21;
	mul.wide.s32 	%rd62, %r141, 4;
	add.s64 	%rd63, %rd1, %rd62;
	ld.global.f32 	%f127, [%rd63];
	mul.f32 	%f128, %f124, %f127;
	sub.f32 	%f129, %f126, %f128;
	mul.f32 	%f130, %f12, %f123;
	add.s32 	%r142, %r138, %r14;
	mul.wide.s32 	%rd64, %r142, 4;
	add.s64 	%rd65, %rd1, %rd64;
	ld.global.f32 	%f131, [%rd65];
	fma.rn.f32 	%f132, %f130, %f131, %f129;
	add.s32 	%r143, %r140, %r14;
	mul.wide.s32 	%rd66, %r143, 4;
	add.s64 	%rd67, %rd1, %rd66;
	ld.global.f32 	%f133, [%rd67];
	mul.f32 	%f134, %f130, %f133;
	sub.f32 	%f240, %f132, %f134;
$L__BB3_14:
	add.s32 	%r185, %r15, 1;
	setp.ne.s32 	%p12, %r15, %r11;
	@%p12 bra 	$L__BB3_6;
	add.s32 	%r25, %r184, 1;
	setp.eq.s32 	%p13, %r184, %r11;
	mov.u32 	%r184, %r25;
	@%p13 bra 	$L__BB3_30;
	bra.uni 	$L__BB3_5;
$L__BB3_16:
	sub.f32 	%f136, %f4, %f2;
	add.f32 	%f18, %f136, 0f3F800000;
	setp.lt.s32 	%p14, %r77, 0;
	@%p14 bra 	$L__BB3_30;
	setp.lt.s32 	%p15, %r69, 1;
	mul.lo.s32 	%r26, %r2, %r70;
	mul.lo.s32 	%r27, %r3, %r72;
	add.s32 	%r144, %r27, %r26;
	add.s32 	%r28, %r144, %r4;
	mul.lo.s32 	%r29, %r2, %r63;
	@%p15 bra 	$L__BB3_30;
	shl.b32 	%r146, %r1, 1;
	max.s32 	%r30, %r146, 0;
	and.b32  	%r31, %r69, 2147483644;
	shl.b32 	%r32, %r64, 2;
	add.s32 	%r147, %r4, %r27;
	add.s32 	%r33, %r147, %r26;
	shl.b32 	%r34, %r71, 2;
	mov.f32 	%f240, 0f00000000;
	mov.b32 	%r189, 0;
	mul.wide.s32 	%rd105, %r71, 4;
	mul.wide.s32 	%rd107, %r64, 4;
$L__BB3_19:
	mov.b32 	%r190, 0;
$L__BB3_20:
	mov.u32 	%r36, %r190;
	ld.param.u32 	%r182, [_Z29kernel_resample2d_grad_input2mPKfiiiS0_iiiS0_iiiiPfiiiiiiiib_param_4];
	setp.lt.u32 	%p16, %r69, 4;
	add.s32 	%r150, %r36, %r7;
	mul.lo.s32 	%r37, %r150, %r182;
	add.s32 	%r151, %r36, %r8;
	mul.lo.s32 	%r38, %r151, %r182;
	mov.b32 	%r198, 0;
	@%p16 bra 	$L__BB3_23;
	and.b32  	%r152, %r69, 2147483644;
	neg.s32 	%r196, %r152;
	add.s32 	%r153, %r5, %r29;
	add.s32 	%r154, %r153, %r189;
	add.s32 	%r195, %r154, %r38;
	add.s32 	%r155, %r6, %r29;
	add.s32 	%r156, %r155, %r189;
	add.s32 	%r194, %r156, %r38;
	add.s32 	%r193, %r154, %r37;
	add.s32 	%r192, %r156, %r37;
	mov.u32 	%r191, %r33;
$L__BB3_22:
	.pragma "nounroll";
	mul.wide.s32 	%rd68, %r191, 4;
	add.s64 	%rd69, %rd2, %rd68;
	ld.global.f32 	%f140, [%rd69];
	mul.f32 	%f141, %f18, %f140;
	mul.wide.s32 	%rd70, %r192, 4;
	add.s64 	%rd71, %rd1, %rd70;
	ld.global.f32 	%f142, [%rd71];
	fma.rn.f32 	%f143, %f141, %f142, %f240;
	mul.wide.s32 	%rd72, %r193, 4;
	add.s64 	%rd73, %rd1, %rd72;
	ld.global.f32 	%f144, [%rd73];
	mul.f32 	%f145, %f141, %f144;
	sub.f32 	%f146, %f143, %f145;
	mov.f32 	%f147, 0f3F800000;
	sub.f32 	%f148, %f147, %f18;
	mul.f32 	%f149, %f148, %f140;
	mul.wide.s32 	%rd74, %r194, 4;
	add.s64 	%rd75, %rd1, %rd74;
	ld.global.f32 	%f150, [%rd75];
	fma.rn.f32 	%f151, %f149, %f150, %f146;
	mul.wide.s32 	%rd76, %r195, 4;
	add.s64 	%rd77, %rd1, %rd76;
	ld.global.f32 	%f152, [%rd77];
	mul.f32 	%f153, %f149, %f152;
	sub.f32 	%f154, %f151, %f153;
	mul.wide.s32 	%rd78, %r71, 4;
	add.s64 	%rd79, %rd69, %rd78;
	ld.global.f32 	%f155, [%rd79];
	mul.f32 	%f156, %f18, %f155;
	mul.wide.s32 	%rd80, %r64, 4;
	add.s64 	%rd81, %rd71, %rd80;
	ld.global.f32 	%f157, [%rd81];
	fma.rn.f32 	%f158, %f156, %f157, %f154;
	add.s64 	%rd82, %rd73, %rd80;
	ld.global.f32 	%f159, [%rd82];
	mul.f32 	%f160, %f156, %f159;
	sub.f32 	%f161, %f158, %f160;
	mul.f32 	%f162, %f148, %f155;
	add.s64 	%rd83, %rd75, %rd80;
	ld.global.f32 	%f163, [%rd83];
	fma.rn.f32 	%f164, %f162, %f163, %f161;
	add.s64 	%rd84, %rd77, %rd80;
	ld.global.f32 	%f165, [%rd84];
	mul.f32 	%f166, %f162, %f165;
	sub.f32 	%f167, %f164, %f166;
	add.s64 	%rd85, %rd79, %rd78;
	ld.global.f32 	%f168, [%rd85];
	mul.f32 	%f169, %f18, %f168;
	add.s64 	%rd86, %rd81, %rd80;
	ld.global.f32 	%f170, [%rd86];
	fma.rn.f32 	%f171, %f169, %f170, %f167;
	add.s64 	%rd87, %rd82, %rd80;
	ld.global.f32 	%f172, [%rd87];
	mul.f32 	%f173, %f169, %f172;
	sub.f32 	%f174, %f171, %f173;
	mul.f32 	%f175, %f148, %f168;
	add.s64 	%rd88, %rd83, %rd80;
	ld.global.f32 	%f176, [%rd88];
	fma.rn.f32 	%f177, %f175, %f176, %f174;
	add.s64 	%rd89, %rd84, %rd80;
	ld.global.f32 	%f178, [%rd89];
	mul.f32 	%f179, %f175, %f178;
	sub.f32 	%f180, %f177, %f179;
	add.s64 	%rd90, %rd85, %rd78;
	ld.global.f32 	%f181, [%rd90];
	mul.f32 	%f182, %f18, %f181;
	add.s64 	%rd91, %rd86, %rd80;
	ld.global.f32 	%f183, [%rd91];
	fma.rn.f32 	%f184, %f182, %f183, %f180;
	add.s64 	%rd92, %rd87, %rd80;
	ld.global.f32 	%f185, [%rd92];
	mul.f32 	%f186, %f182, %f185;
	sub.f32 	%f187, %f184, %f186;
	mul.f32 	%f188, %f148, %f181;
	add.s64 	%rd93, %rd88, %rd80;
	ld.global.f32 	%f189, [%rd93];
	fma.rn.f32 	%f190, %f188, %f189, %f187;
	add.s64 	%rd94, %rd89, %rd80;
	ld.global.f32 	%f191, [%rd94];
	mul.f32 	%f192, %f188, %f191;
	sub.f32 	%f240, %f190, %f192;
	add.s32 	%r196, %r196, 4;
	add.s32 	%r195, %r195, %r32;
	add.s32 	%r194, %r194, %r32;
	add.s32 	%r193, %r193, %r32;
	add.s32 	%r192, %r192, %r32;
	add.s32 	%r191, %r191, %r34;
	setp.ne.s32 	%p17, %r196, 0;
	mov.u32 	%r198, %r31;
	@%p17 bra 	$L__BB3_22;
$L__BB3_23:
	ld.param.u32 	%r183, [_Z29kernel_resample2d_grad_input2mPKfiiiS0_iiiS0_iiiiPfiiiiiiiib_param_4];
	add.s32 	%r158, %r36, %r8;
	mul.lo.s32 	%r57, %r158, %r183;
	add.s32 	%r159, %r36, %r7;
	mul.lo.s32 	%r58, %r159, %r183;
	mov.f32 	%f194, 0f3F800000;
	sub.f32 	%f25, %f194, %f18;
	and.b32  	%r157, %r69, 3;
	setp.eq.s32 	%p18, %r157, 0;
	@%p18 bra 	$L__BB3_28;
	setp.eq.s32 	%p19, %r157, 1;
	@%p19 bra 	$L__BB3_26;
	mad.lo.s32 	%r160, %r198, %r71, %r28;
	mul.wide.s32 	%rd95, %r160, 4;
	add.s64 	%rd96, %rd2, %rd95;
	ld.global.f32 	%f195, [%rd96];
	mul.f32 	%f196, %f18, %f195;
	mad.lo.s32 	%r161, %r198, %r64, %r29;
	add.s32 	%r162, %r161, %r58;
	add.s32 	%r163, %r189, %r6;
	add.s32 	%r164, %r162, %r163;
	mul.wide.s32 	%rd97, %r164, 4;
	add.s64 	%rd98, %rd1, %rd97;
	ld.global.f32 	%f197, [%rd98];
	fma.rn.f32 	%f198, %f196, %f197, %f240;
	add.s32 	%r165, %r189, %r5;
	add.s32 	%r166, %r162, %r165;
	mul.wide.s32 	%rd99, %r166, 4;
	add.s64 	%rd100, %rd1, %rd99;
	ld.global.f32 	%f199, [%rd100];
	mul.f32 	%f200, %f196, %f199;
	sub.f32 	%f201, %f198, %f200;
	mul.f32 	%f202, %f25, %f195;
	add.s32 	%r167, %r161, %r57;
	add.s32 	%r168, %r167, %r163;
	mul.wide.s32 	%rd101, %r168, 4;
	add.s64 	%rd102, %rd1, %rd101;
	ld.global.f32 	%f203, [%rd102];
	fma.rn.f32 	%f204, %f202, %f203, %f201;
	add.s32 	%r169, %r167, %r165;
	mul.wide.s32 	%rd103, %r169, 4;
	add.s64 	%rd104, %rd1, %rd103;
	ld.global.f32 	%f205, [%rd104];
	mul.f32 	%f206, %f202, %f205;
	sub.f32 	%f207, %f204, %f206;
	add.s64 	%rd106, %rd96, %rd105;
	ld.global.f32 	%f208, [%rd106];
	mul.f32 	%f209, %f18, %f208;
	add.s64 	%rd108, %rd98, %rd107;
	ld.global.f32 	%f210, [%rd108];
	fma.rn.f32 	%f211, %f209, %f210, %f207;
	add.s64 	%rd109, %rd100, %rd107;
	ld.global.f32 	%f212, [%rd109];
	mul.f32 	%f213, %f209, %f212;
	sub.f32 	%f214, %f211, %f213;
	mul.f32 	%f215, %f25, %f208;
	add.s64 	%rd110, %rd102, %rd107;
	ld.global.f32 	%f216, [%rd110];
	fma.rn.f32 	%f217, %f215, %f216, %f214;
	add.s64 	%rd111, %rd104, %rd107;
	ld.global.f32 	%f218, [%rd111];
	mul.f32 	%f219, %f215, %f218;
	sub.f32 	%f240, %f217, %f219;
	add.s32 	%r198, %r198, 2;
$L__BB3_26:
	and.b32  	%r170, %r69, 1;
	setp.eq.b32 	%p20, %r170, 1;
	not.pred 	%p21, %p20;
	@%p21 bra 	$L__BB3_28;
	mad.lo.s32 	%r171, %r198, %r71, %r28;
	mul.wide.s32 	%rd112, %r171, 4;
	add.s64 	%rd113, %rd2, %rd112;
	ld.global.f32 	%f220, [%rd113];
	mul.f32 	%f221, %f18, %f220;
	mad.lo.s32 	%r172, %r198, %r64, %r29;
	add.s32 	%r173, %r172, %r58;
	add.s32 	%r174, %r189, %r6;
	add.s32 	%r175, %r173, %r174;
	mul.wide.s32 	%rd114, %r175, 4;
	add.s64 	%rd115, %rd1, %rd114;
	ld.global.f32 	%f222, [%rd115];
	fma.rn.f32 	%f223, %f221, %f222, %f240;
	add.s32 	%r176, %r189, %r5;
	add.s32 	%r177, %r173, %r176;
	mul.wide.s32 	%rd116, %r177, 4;
	add.s64 	%rd117, %rd1, %rd116;
	ld.global.f32 	%f224, [%rd117];
	mul.f32 	%f225, %f221, %f224;
	sub.f32 	%f226, %f223, %f225;
	mul.f32 	%f227, %f25, %f220;
	add.s32 	%r178, %r172, %r57;
	add.s32 	%r179, %r178, %r174;
	mul.wide.s32 	%rd118, %r179, 4;
	add.s64 	%rd119, %rd1, %rd118;
	ld.global.f32 	%f228, [%rd119];
	fma.rn.f32 	%f229, %f227, %f228, %f226;
	add.s32 	%r180, %r178, %r176;
	mul.wide.s32 	%rd120, %r180, 4;
	add.s64 	%rd121, %rd1, %rd120;
	ld.global.f32 	%f230, [%rd121];
	mul.f32 	%f231, %f227, %f230;
	sub.f32 	%f240, %f229, %f231;
$L__BB3_28:
	add.s32 	%r190, %r36, 1;
	setp.ne.s32 	%p22, %r36, %r30;
	@%p22 bra 	$L__BB3_20;
	add.s32 	%r62, %r189, 1;
	setp.ne.s32 	%p23, %r189, %r30;
	mov.u32 	%r189, %r62;
	@%p23 bra 	$L__BB3_19;
$L__BB3_30:
	ld.param.u64 	%rd125, [_Z29kernel_resample2d_grad_input2mPKfiiiS0_iiiS0_iiiiPfiiiiiiiib_param_14];
	cvta.to.global.u64 	%rd122, %rd125;
	shl.b64 	%rd123, %rd3, 2;
	add.s64 	%rd124, %rd122, %rd123;
	st.global.f32 	[%rd124], %f240;
$L__BB3_31:
	ret;

}


// ===== COMPILED SASS (sm_100) =====

	.target	sm_100

	.elftype	@"ET_EXEC"


//--------------------- .note.nv.tkinfo           --------------------------
	.section	.note.nv.tkinfo,"",@"SHT_NOTE"
	.sectionflags	@"SHF_NOTE_NV_TKINFO"
	.tkinfo
        /*0018*/ 	.word	0x00000002
        /*0030*/ 	.string	""
        /*0030*/ 	.string	"ptxas"
        /*0030*/ 	.string	"Cuda compilation tools, release 13.0, V13.0.88"
        /*0030*/ 	.string	"Build cuda_13.0.r13.0/compiler.36424714_0"
        /*0030*/ 	.string	"-arch sm_100 -m 64 "



//--------------------- .note.nv.cuinfo           --------------------------
	.section	.note.nv.cuinfo,"",@"SHT_NOTE"
	.sectionflags	@"SHF_NOTE_NV_CUINFO"
        /*0018*/ 	.short	0x0002
        /*001a*/ 	.short	0x0064
        /*001c*/ 	.short	0x0082
	.zero		2


//--------------------- .nv.info                  --------------------------
	.section	.nv.info,"",@"SHT_CUDA_INFO"
	.align	4


	//----- nvinfo : EIATTR_REGCOUNT
	.align		4
        /*0000*/ 	.byte	0x04, 0x2f
        /*0002*/ 	.short	(.L_1 - .L_0)
	.align		4
.L_0:
        /*0004*/ 	.word	index@(_Z20Resample2dInitKernelmPf)
        /*0008*/ 	.word	0x00000006


	//----- nvinfo : EIATTR_FRAME_SIZE
	.align		4
.L_1:
        /*000c*/ 	.byte	0x04, 0x11
        /*000e*/ 	.short	(.L_3 - .L_2)
	.align		4
.L_2:
        /*0010*/ 	.word	index@(_Z20Resample2dInitKernelmPf)
        /*0014*/ 	.word	0x00000000


	//----- nvinfo : EIATTR_REGCOUNT
	.align		4
.L_3:
        /*0018*/ 	.byte	0x04, 0x2f
        /*001a*/ 	.short	(.L_5 - .L_4)
	.align		4
.L_4:
        /*001c*/ 	.word	index@(_Z16Resample2dKernelmPKfS0_Pfiiiiiiiiiiib)
        /*0020*/ 	.word	0x00000028


	//----- nvinfo : EIATTR_FRAME_SIZE
	.align		4
.L_5:
        /*0024*/ 	.byte	0x04, 0x11
        /*0026*/ 	.short	(.L_7 - .L_6)
	.align		4
.L_6:
        /*0028*/ 	.word	index@(_Z16Resample2dKernelmPKfS0_Pfiiiiiiiiiiib)
        /*002c*/ 	.word	0x00000000


	//----- nvinfo : EIATTR_REGCOUNT
	.align		4
.L_7:
        /*0030*/ 	.byte	0x04, 0x2f
        /*0032*/ 	.short	(.L_9 - .L_8)
	.align		4
.L_8:
        /*0034*/ 	.word	index@(_Z29kernel_resample2d_grad_input1mPKfiiiiS0_iiiS0_iiiiiiiPfiiiib)
        /*0038*/ 	.word	0x00000026


	//----- nvinfo : EIATTR_FRAME_SIZE
	.align		4
.L_9:
        /*003c*/ 	.byte	0x04, 0x11
        /*003e*/ 	.short	(.L_11 - .L_10)
	.align		4
.L_10:
        /*0040*/ 	.word	index@(_Z29kernel_resample2d_grad_input1mPKfiiiiS0_iiiS0_iiiiiiiPfiiiib)
        /*0044*/ 	.word	0x00000000


	//----- nvinfo : EIATTR_REGCOUNT
	.align		4
.L_11:
        /*0048*/ 	.byte	0x04, 0x2f
        /*004a*/ 	.short	(.L_13 - .L_12)
	.align		4
.L_12:
        /*004c*/ 	.word	index@(_Z29kernel_resample2d_grad_input2mPKfiiiS0_iiiS0_iiiiPfiiiiiiiib)
        /*0050*/ 	.word	0x00000028


	//----- nvinfo : EIATTR_FRAME_SIZE
	.align		4
.L_13:
        /*0054*/ 	.byte	0x04, 0x11
        /*0056*/ 	.short	(.L_15 - .L_14)
	.align		4
.L_14:
        /*0058*/ 	.word	index@(_Z29kernel_resample2d_grad_input2mPKfiiiS0_iiiS0_iiiiPfiiiiiiiib)
        /*005c*/ 	.word	0x00000000


	//----- nvinfo : EIATTR_MIN_STACK_SIZE
	.align		4
.L_15:
        /*0060*/ 	.byte	0x04, 0x12
        /*0062*/ 	.short	(.L_17 - .L_16)
	.align		4
.L_16:
        /*0064*/ 	.word	index@(_Z29kernel_resample2d_grad_input2mPKfiiiS0_iiiS0_iiiiPfiiiiiiiib)
        /*0068*/ 	.word	0x00000000


	//----- nvinfo : EIATTR_MIN_STACK_SIZE
	.align		4
.L_17:
        /*006c*/ 	.byte	0x04, 0x12
        /*006e*/ 	.short	(.L_19 - .L_18)
	.align		4
.L_18:
        /*0070*/ 	.word	index@(_Z29kernel_resample2d_grad_input1mPKfiiiiS0_iiiS0_iiiiiiiPfiiiib)
        /*0074*/ 	.word	0x00000000


	//----- nvinfo : EIATTR_MIN_STACK_SIZE
	.align		4
.L_19:
        /*0078*/ 	.byte	0x04, 0x12
        /*007a*/ 	.short	(.L_21 - .L_20)
	.align		4
.L_20:
        /*007c*/ 	.word	index@(_Z16Resample2dKernelmPKfS0_Pfiiiiiiiiiiib)
        /*0080*/ 	.word	0x00000000


	//----- nvinfo : EIATTR_MIN_STACK_SIZE
	.align		4
.L_21:
        /*0084*/ 	.byte	0x04, 0x12
        /*0086*/ 	.short	(.L_23 - .L_22)
	.align		4
.L_22:
        /*0088*/ 	.word	index@(_Z20Resample2dInitKernelmPf)
        /*008c*/ 	.word	0x00000000
.L_23:


//--------------------- .nv.compat                --------------------------
	.section	.nv.compat,"",@"SHT_CUDA_COMPAT_INFO"
	.align	4
        /*0000*/ 	.byte	0x02, 0x09, 0x00, 0x00, 0x02, 0x02, 0x01, 0x00, 0x02, 0x05, 0x05, 0x00, 0x03, 0x07, 0x01, 0x01
        /*0010*/ 	.byte	0x02, 0x03, 0x00, 0x00, 0x02, 0x06, 0x01, 0x00, 0x04, 0x0b, 0x08, 0x00, 0x01, 0x00, 0x00, 0x00
        /*0020*/ 	.byte	0x00, 0x00, 0x00, 0x00


//--------------------- .nv.info._Z29kernel_resample2d_grad_input2mPKfiiiS0_iiiS0_iiiiPfiiiiiiiib --------------------------
	.section	.nv.info._Z29kernel_resample2d_grad_input2mPKfiiiS0_iiiS0_iiiiPfiiiiiiiib,"",@"SHT_CUDA_INFO"
	.sectionflags	@""
	.align	4


	//----- nvinfo : EIATTR_CUDA_API_VERSION
	.align		4
        /*0000*/ 	.byte	0x04, 0x37
        /*0002*/ 	.short	(.L_25 - .L_24)
.L_24:
        /*0004*/ 	.word	0x00000082


	//----- nvinfo : EIATTR_KPARAM_INFO
	.align		4
.L_25:
        /*0008*/ 	.byte	0x04, 0x17
        /*000a*/ 	.short	(.L_27 - .L_26)
.L_26:
        /*000c*/ 	.word	0x00000000
        /*0010*/ 	.short	0x0017
        /*0012*/ 	.short	0x0078
        /*0014*/ 	.byte	0x00, 0xf0, 0x05, 0x00


	//----- nvinfo : EIATTR_KPARAM_INFO
	.align		4
.L_27:
        /*0018*/ 	.byte	0x04, 0x17
        /*001a*/ 	.short	(.L_29 - .L_28)
.L_28:
        /*001c*/ 	.word	0x00000000
        /*0020*/ 	.short	0x0016
        /*0022*/ 	.short	0x0074
        /*0024*/ 	.byte	0x00, 0xf0, 0x11, 0x00


	//----- nvinfo : EIATTR_KPARAM_INFO
	.align		4
.L_29:
        /*0028*/ 	.byte	0x04, 0x17
        /*002a*/ 	.short	(.L_31 - .L_30)
.L_30:
        /*002c*/ 	.word	0x00000000
        /*0030*/ 	.short	0x0015
        /*0032*/ 	.short	0x0070
        /*0034*/ 	.byte	0x00, 0xf0, 0x11, 0x00


	//----- nvinfo : EIATTR_KPARAM_INFO
	.align		4
.L_31:
        /*0038*/ 	.byte	0x04, 0x17
        /*003a*/ 	.short	(.L_33 - .L_32)
.L_32:
        /*003c*/ 	.word	0x00000000
        /*0040*/ 	.short	0x0014
        /*0042*/ 	.short	0x006c
        /*0044*/ 	.byte	0x00, 0xf0, 0x11, 0x00


	//----- nvinfo : EIATTR_KPARAM_INFO
	.align		4
.L_33:
        /*0048*/ 	.byte	0x04, 0x17
        /*004a*/ 	.short	(.L_35 - .L_34)
.L_34:
        /*004c*/ 	.word	0x00000000
        /*0050*/ 	.short	0x0013
        /*0052*/ 	.short	0x0068
        /*0054*/ 	.byte	0x00, 0xf0, 0x11, 0x00


	//----- nvinfo : EIATTR_KPARAM_INFO
	.align		4
.L_35:
        /*0058*/ 	.byte	0x04, 0x17
        /*005a*/ 	.short	(.L_37 - .L_36)
.L_36:
        /*005c*/ 	.word	0x00000000
        /*0060*/ 	.short	0x0012
        /*0062*/ 	.short	0x0064
        /*0064*/ 	.byte	0x00, 0xf0, 0x11, 0x00


	//----- nvinfo : EIATTR_KPARAM_INFO
	.align		4
.L_37:
        /*0068*/ 	.byte	0x04, 0x17
        /*006a*/ 	.short	(.L_39 - .L_38)
.L_38:
        /*006c*/ 	.word	0x00000000
        /*0070*/ 	.short	0x0011
        /*0072*/ 	.short	0x0060
        /*0074*/ 	.byte	0x00, 0xf0, 0x11, 0x00


	//----- nvinfo : EIATTR_KPARAM_INFO
	.align		4
.L_39:
        /*0078*/ 	.byte	0x04, 0x17
        /*007a*/ 	.short	(.L_41 - .L_40)
.L_40:
        /*007c*/ 	.word	0x00000000
        /*0080*/ 	.short	0x0010
        /*0082*/ 	.short	0x005c
        /*0084*/ 	.byte	0x00, 0xf0, 0x11, 0x00


	//----- nvinfo : EIATTR_KPARAM_INFO
	.align		4
.L_41:
        /*0088*/ 	.byte	0x04, 0x17
        /*008a*/ 	.short	(.L_43 - .L_42)
.L_42:
        /*008c*/ 	.word	0x00000000
        /*0090*/ 	.short	0x000f
        /*0092*/ 	.short	0x0058
        /*0094*/ 	.byte	0x00, 0xf0, 0x11, 0x00


	//----- nvinfo : EIATTR_KPARAM_INFO
	.align		4
.L_43:
        /*0098*/ 	.byte	0x04, 0x17
        /*009a*/ 	.short	(.L_45 - .L_44)
.L_44:
        /*009c*/ 	.word	0x00000000
        /*00a0*/ 	.short	0x000e
        /*00a2*/ 	.short	0x0050
        /*00a4*/ 	.byte	0x00, 0xf5, 0x21, 0x00


	//----- nvinfo : EIATTR_KPARAM_INFO
	.align		4
.L_45:
        /*00a8*/ 	.byte	0x04, 0x17
        /*00aa*/ 	.short	(.L_47 - .L_46)
.L_46:
        /*00ac*/ 	.word	0x00000000
        /*00b0*/ 	.short	0x000d
        /*00b2*/ 	.short	0x004c
        /*00b4*/ 	.byte	0x00, 0xf0, 0x11, 0x00


	//----- nvinfo : EIATTR_KPARAM_INFO
	.align		4
.L_47:
        /*00b8*/ 	.byte	0x04, 0x17
        /*00ba*/ 	.short	(.L_49 - .L_48)
.L_48:
        /*00bc*/ 	.word	0x00000000
        /*00c0*/ 	.short	0x000c
        /*00c2*/ 	.short	0x0048
        /*00c4*/ 	.byte	0x00, 0xf0, 0x11, 0x00


	//----- nvinfo : EIATTR_KPARAM_INFO
	.align		4
.L_49:
        /*00c8*/ 	.byte	0x04, 0x17
        /*00ca*/ 	.short	(.L_51 - .L_50)
.L_50:
        /*00cc*/ 	.word	0x00000000
        /*00d0*/ 	.short	0x000b
        /*00d2*/ 	.short	0x0044
        /*00d4*/ 	.byte	0x00, 0xf0, 0x11, 0x00


	//----- nvinfo : EIATTR_KPARAM_INFO
	.align		4
.L_51:
        /*00d8*/ 	.byte	0x04, 0x17
        /*00da*/ 	.short	(.L_53 - .L_52)
.L_52:
        /*00dc*/ 	.word	0x00000000
        /*00e0*/ 	.short	0x000a
        /*00e2*/ 	.short	0x0040
        /*00e4*/ 	.byte	0x00, 0xf0, 0x11, 0x00


	//----- nvinfo : EIATTR_KPARAM_INFO
	.align		4
.L_53:
        /*00e8*/ 	.byte	0x04, 0x17
        /*00ea*/ 	.short	(.L_55 - .L_54)
.L_54:
        /*00ec*/ 	.word	0x00000000
        /*00f0*/ 	.short	0x0009
        /*00f2*/ 	.short	0x0038
        /*00f4*/ 	.byte	0x00, 0xf5, 0x21, 0x00


	//----- nvinfo : EIATTR_KPARAM_INFO
	.align		4
.L_55:
        /*00f8*/ 	.byte	0x04, 0x17
        /*00fa*/ 	.short	(.L_57 - .L_56)
.L_56:
        /*00fc*/ 	.word	0x00000000
        /*0100*/ 	.short	0x0008
        /*0102*/ 	.short	0x0030
        /*0104*/ 	.byte	0x00, 0xf0, 0x11, 0x00


	//----- nvinfo : EIATTR_KPARAM_INFO
	.align		4
.L_57:
        /*0108*/ 	.byte	0x04, 0x17
        /*010a*/ 	.short	(.L_59 - .L_58)
.L_58:
        /*010c*/ 	.word	0x00000000
        /*0110*/ 	.short	0x0007
        /*0112*/ 	.short	0x002c
        /*0114*/ 	.byte	0x00, 0xf0, 0x11, 0x00


	//----- nvinfo : EIATTR_KPARAM_INFO
	.align		4
.L_59:
        /*0118*/ 	.byte	0x04, 0x17
        /*011a*/ 	.short	(.L_61 - .L_60)
.L_60:
        /*011c*/ 	.word	0x00000000
        /*0120*/ 	.short	0x0006
        /*0122*/ 	.short	0x0028
        /*0124*/ 	.byte	0x00, 0xf0, 0x11, 0x00


	//----- nvinfo : EIATTR_KPARAM_INFO
	.align		4
.L_61:
        /*0128*/ 	.byte	0x04, 0x17
        /*012a*/ 	.short	(.L_63 - .L_62)
.L_62:
        /*012c*/ 	.word	0x00000000
        /*0130*/ 	.short	0x0005
        /*0132*/ 	.short	0x0020
        /*0134*/ 	.byte	0x00, 0xf5, 0x21, 0x00


	//----- nvinfo : EIATTR_KPARAM_INFO
	.align		4
.L_63:
        /*0138*/ 	.byte	0x04, 0x17
        /*013a*/ 	.short	(.L_65 - .L_64)
.L_64:
        /*013c*/ 	.word	0x00000000
        /*0140*/ 	.short	0x0004
        /*0142*/ 	.short	0x0018
        /*0144*/ 	.byte	0x00, 0xf0, 0x11, 0x00


	//----- nvinfo : EIATTR_KPARAM_INFO
	.align		4
.L_65:
        /*0148*/ 	.byte	0x04, 0x17
        /*014a*/ 	.short	(.L_67 - .L_66)
.L_66:
        /*014c*/ 	.word	0x00000000
        /*0150*/ 	.short	0x0003
        /*0152*/ 	.short	0x0014
        /*0154*/ 	.byte	0x00, 0xf0, 0x11, 0x00


	//----- nvinfo : EIATTR_KPARAM_INFO
	.align		4
.L_67:
        /*0158*/ 	.byte	0x04, 0x17
        /*015a*/ 	.short	(.L_69 - .L_68)
.L_68:
        /*015c*/ 	.word	0x00000000
        /*0160*/ 	.short	0x0002
        /*0162*/ 	.short	0x0010
        /*0164*/ 	.byte	0x00, 0xf0, 0x11, 0x00


	//----- nvinfo : EIATTR_KPARAM_INFO
	.align		4
.L_69:
        /*0168*/ 	.byte	0x04, 0x17
        /*016a*/ 	.short	(.L_71 - .L_70)
.L_70:
        /*016c*/ 	.word	0x00000000
        /*0170*/ 	.short	0x0001
        /*0172*/ 	.short	0x0008
        /*0174*/ 	.byte	0x00, 0xf5, 0x21, 0x00


	//----- nvinfo : EIATTR_KPARAM_INFO
	.align		4
.L_71:
        /*0178*/ 	.byte	0x04, 0x17
        /*017a*/ 	.short	(.L_73 - .L_72)
.L_72:
        /*017c*/ 	.word	0x00000000
        /*0180*/ 	.short	0x0000
        /*0182*/ 	.short	0x0000
        /*0184*/ 	.byte	0x00, 0xf0, 0x21, 0x00


	//----- nvinfo : EIATTR_SPARSE_MMA_MASK
	.align		4
.L_73:
        /*0188*/ 	.byte	0x03, 0x50
        /*018a*/ 	.short	0x0000


	//----- nvinfo : EIATTR_MAXREG_COUNT
	.align		4
        /*018c*/ 	.byte	0x03, 0x1b
        /*018e*/ 	.short	0x00ff


	//----- nvinfo : EIATTR_MERCURY_ISA_VERSION
	.align		4
        /*0190*/ 	.byte	0x03, 0x5f
        /*0192*/ 	.short	0x0101


	//----- nvinfo : EIATTR_VRC_CTA_INIT_COUNT
	.align		4
        /*0194*/ 	.byte	0x02, 0x4a
	.zero		1
	.zero		1


	//----- nvinfo : EIATTR_EXIT_INSTR_OFFSETS
	.align		4
        /*0198*/ 	.byte	0x04, 0x1c
        /*019a*/ 	.short	(.L_75 - .L_74)


	//   ....[0]....
.L_74:
        /*019c*/ 	.word	0x00000090


	//   ....[1]....
        /*01a0*/ 	.word	0x00002700


	//----- nvinfo : EIATTR_CRS_STACK_SIZE
	.align		4
.L_75:
        /*01a4*/ 	.byte	0x04, 0x1e
        /*01a6*/ 	.short	(.L_77 - .L_76)
.L_76:
        /*01a8*/ 	.word	0x00000000


	//----- nvinfo : EIATTR_CBANK_PARAM_SIZE
	.align		4
.L_77:
        /*01ac*/ 	.byte	0x03, 0x19
        /*01ae*/ 	.short	0x0079


	//----- nvinfo : EIATTR_PARAM_CBANK
	.align		4
        /*01b0*/ 	.byte	0x04, 0x0a
        /*01b2*/ 	.short	(.L_79 - .L_78)
	.align		4
.L_78:
        /*01b4*/ 	.word	index@(.nv.constant0._Z29kernel_resample2d_grad_input2mPKfiiiS0_iiiS0_iiiiPfiiiiiiiib)
        /*01b8*/ 	.short	0x0380
        /*01ba*/ 	.short	0x0079


	//----- nvinfo : EIATTR_SW_WAR
	.align		4
.L_79:
        /*01bc*/ 	.byte	0x04, 0x36
        /*01be*/ 	.short	(.L_81 - .L_80)
.L_80:
        /*01c0*/ 	.word	0x00000008
.L_81:


//--------------------- .nv.info._Z29kernel_resample2d_grad_input1mPKfiiiiS0_iiiS0_iiiiiiiPfiiiib --------------------------
	.section	.nv.info._Z29kernel_resample2d_grad_input1mPKfiiiiS0_iiiS0_iiiiiiiPfiiiib,"",@"SHT_CUDA_INFO"
	.sectionflags	@""
	.align	4


	//----- nvinfo : EIATTR_CUDA_API_VERSION
	.align		4
        /*0000*/ 	.byte	0x04, 0x37
        /*0002*/ 	.short	(.L_83 - .L_82)
.L_82:
        /*0004*/ 	.word	0x00000082


	//----- nvinfo : EIATTR_KPARAM_INFO
	.align		4
.L_83:
        /*0008*/ 	.byte	0x04, 0x17
        /*000a*/ 	.short	(.L_85 - .L_84)
.L_84:
        /*000c*/ 	.word	0x00000000
        /*0010*/ 	.short	0x0017
        /*0012*/ 	.short	0x0078
        /*0014*/ 	.byte	0x00, 0xf0, 0x05, 0x00


	//----- nvinfo : EIATTR_KPARAM_INFO
	.align		4
.L_85:
        /*0018*/ 	.byte	0x04, 0x17
        /*001a*/ 	.short	(.L_87 - .L_86)
.L_86:
        /*001c*/ 	.word	0x00000000
        /*0020*/ 	.short	0x0016
        /*0022*/ 	.short	0x0074
        /*0024*/ 	.byte	0x00, 0xf0, 0x11, 0x00


	//----- nvinfo : EIATTR_KPARAM_INFO
	.align		4
.L_87:
        /*0028*/ 	.byte	0x04, 0x17
        /*002a*/ 	.short	(.L_89 - .L_88)
.L_88:
        /*002c*/ 	.word	0x00000000
        /*0030*/ 	.short	0x0015
        /*0032*/ 	.short	0x0070
        /*0034*/ 	.byte	0x00, 0xf0, 0x11, 0x00


	//----- nvinfo : EIATTR_KPARAM_INFO
	.align		4
.L_89:
        /*0038*/ 	.byte	0x04, 0x17
        /*003a*/ 	.short	(.L_91 - .L_90)
.L_90:
        /*003c*/ 	.word	0x00000000
        /*0040*/ 	.short	0x0014
        /*0042*/ 	.short	0x006c
        /*0044*/ 	.byte	0x00, 0xf0, 0x11, 0x00


	//----- nvinfo : EIATTR_KPARAM_INFO
	.align		4
.L_91:
        /*0048*/ 	.byte	0x04, 0x17
        /*004a*/ 	.short	(.L_93 - .L_92)
.L_92:
        /*004c*/ 	.word	0x00000000
        /*0050*/ 	.short	0x0013
        /*0052*/ 	.short	0x0068
        /*0054*/ 	.byte	0x00, 0xf0, 0x11, 0x00


	//----- nvinfo : EIATTR_KPARAM_INFO
	.align		4
.L_93:
        /*0058*/ 	.byte	0x04, 0x17
        /*005a*/ 	.short	(.L_95 - .L_94)
.L_94:
        /*005c*/ 	.word	0x00000000
        /*0060*/ 	.short	0x0012
        /*0062*/ 	.short	0x0060
        /*0064*/ 	.byte	0x00, 0xf5, 0x21, 0x00


	//----- nvinfo : EIATTR_KPARAM_INFO
	.align		4
.L_95:
        /*0068*/ 	.byte	0x04, 0x17
        /*006a*/ 	.short	(.L_97 - .L_96)
.L_96:
        /*006c*/ 	.word	0x00000000
        /*0070*/ 	.short	0x0011
        /*0072*/ 	.short	0x0058
        /*0074*/ 	.byte	0x00, 0xf0, 0x11, 0x00


	//----- nvinfo : EIATTR_KPARAM_INFO
	.align		4
.L_97:
        /*0078*/ 	.byte	0x04, 0x17
        /*007a*/ 	.short	(.L_99 - .L_98)
.L_98:
        /*007c*/ 	.word	0x00000000
        /*0080*/ 	.short	0x0010
        /*0082*/ 	.short	0x0054
        /*0084*/ 	.byte	0x00, 0xf0, 0x11, 0x00


	//----- nvinfo : EIATTR_KPARAM_INFO
	.align		4
.L_99:
        /*0088*/ 	.byte	0x04, 0x17
        /*008a*/ 	.short	(.L_101 - .L_100)
.L_100:
        /*008c*/ 	.word	0x00000000
        /*0090*/ 	.short	0x000f
        /*0092*/ 	.short	0x0050
        /*0094*/ 	.byte	0x00, 0xf0, 0x11, 0x00


	//----- nvinfo : EIATTR_KPARAM_INFO
	.align		4
.L_101:
        /*0098*/ 	.byte	0x04, 0x17
        /*009a*/ 	.short	(.L_103 - .L_102)
.L_102:
        /*009c*/ 	.word	0x00000000
        /*00a0*/ 	.short	0x000e
        /*00a2*/ 	.short	0x004c
        /*00a4*/ 	.byte	0x00, 0xf0, 0x11, 0x00


	//----- nvinfo : EIATTR_KPARAM_INFO
	.align		4
.L_103:
        /*00a8*/ 	.byte	0x04, 0x17
        /*00aa*/ 	.short	(.L_105 - .L_104)
.L_104:
        /*00ac*/ 	.word	0x00000000
        /*00b0*/ 	.short	0x000d
        /*00b2*/ 	.short	0x0048
        /*00b4*/ 	.byte	0x00, 0xf0, 0x11, 0x00


	//----- nvinfo : EIATTR_KPARAM_INFO
	.align		4
.L_105:
        /*00b8*/ 	.byte	0x04, 0x17
        /*00ba*/ 	.short	(.L_107 - .L_106)
.L_106:
        /*00bc*/ 	.word	0x00000000
        /*00c0*/ 	.short	0x000c
        /*00c2*/ 	.short	0x0044
        /*00c4*/ 	.byte	0x00, 0xf0, 0x11, 0x00


	//----- nvinfo : EIATTR_KPARAM_INFO
	.align		4
.L_107:
        /*00c8*/ 	.byte	0x04, 0x17
        /*00ca*/ 	.short	(.L_109 - .L_108)
.L_108:
        /*00cc*/ 	.word	0x00000000
        /*00d0*/ 	.short	0x000b
        /*00d2*/ 	.short	0x0040
        /*00d4*/ 	.byte	0x00, 0xf0, 0x11, 0x00


	//----- nvinfo : EIATTR_KPARAM_INFO
	.align		4
.L_109:
        /*00d8*/ 	.byte	0x04, 0x17
        /*00da*/ 	.short	(.L_111 - .L_110)
.L_110:
        /*00dc*/ 	.word	0x00000000
        /*00e0*/ 	.short	0x000a
        /*00e2*/ 	.short	0x0038
        /*00e4*/ 	.byte	0x00, 0xf5, 0x21, 0x00


	//----- nvinfo : EIATTR_KPARAM_INFO
	.align		4
.L_111:
        /*00e8*/ 	.byte	0x04, 0x17
        /*00ea*/ 	.short	(.L_113 - .L_112)
.L_112:
        /*00ec*/ 	.word	0x00000000
        /*00f0*/ 	.short	0x0009
        /*00f2*/ 	.short	0x0030
        /*00f4*/ 	.byte	0x00, 0xf0, 0x11, 0x00


	//----- nvinfo : EIATTR_KPARAM_INFO
	.align		4
.L_113:
        /*00f8*/ 	.byte	0x04, 0x17
        /*00fa*/ 	.short	(.L_115 - .L_114)
.L_114:
        /*00fc*/ 	.word	0x00000000
        /*0100*/ 	.short	0x0008
        /*0102*/ 	.short	0x002c
        /*0104*/ 	.byte	0x00, 0xf0, 0x11, 0x00


	//----- nvinfo : EIATTR_KPARAM_INFO
	.align		4
.L_115:
        /*0108*/ 	.byte	0x04, 0x17
        /*010a*/ 	.short	(.L_117 - .L_116)
.L_116:
        /*010c*/ 	.word	0x00000000
        /*0110*/ 	.short	0x0007
        /*0112*/ 	.short	0x0028
        /*0114*/ 	.byte	0x00, 0xf0, 0x11, 0x00


	//----- nvinfo : EIATTR_KPARAM_INFO
	.align		4
.L_117:
        /*0118*/ 	.byte	0x04, 0x17
        /*011a*/ 	.short	(.L_119 - .L_118)
.L_118:
        /*011c*/ 	.word	0x00000000
        /*0120*/ 	.short	0x0006
        /*0122*/ 	.short	0x0020
        /*0124*/ 	.byte	0x00, 0xf5, 0x21, 0x00


	//----- nvinfo : EIATTR_KPARAM_INFO
	.align		4
.L_119:
        /*0128*/ 	.byte	0x04, 0x17
        /*012a*/ 	.short	(.L_121 - .L_120)
.L_120:
        /*012c*/ 	.word	0x00000000
        /*0130*/ 	.short	0x0005
        /*0132*/ 	.short	0x001c
        /*0134*/ 	.byte	0x00, 0xf0, 0x11, 0x00


	//----- nvinfo : EIATTR_KPARAM_INFO
	.align		4
.L_121:
        /*0138*/ 	.byte	0x04, 0x17
        /*013a*/ 	.short	(.L_123 - .L_122)
.L_122:
        /*013c*/ 	.word	0x00000000
        /*0140*/ 	.short	0x0004
        /*0142*/ 	.short	0x0018
        /*0144*/ 	.byte	0x00, 0xf0, 0x11, 0x00


	//----- nvinfo : EIATTR_KPARAM_INFO
	.align		4
.L_123:
        /*0148*/ 	.byte	0x04, 0x17
        /*014a*/ 	.short	(.L_125 - .L_124)
.L_124:
        /*014c*/ 	.word	0x00000000
        /*0150*/ 	.short	0x0003
        /*0152*/ 	.short	0x0014
        /*0154*/ 	.byte	0x00, 0xf0, 0x11, 0x00


	//----- nvinfo : EIATTR_KPARAM_INFO
	.align		4
.L_125:
        /*0158*/ 	.byte	0x04, 0x17
        /*015a*/ 	.short	(.L_127 - .L_126)
.L_126:
        /*015c*/ 	.word	0x00000000
        /*0160*/ 	.short	0x0002
        /*0162*/ 	.short	0x0010
        /*0164*/ 	.byte	0x00, 0xf0, 0x11, 0x00


	//----- nvinfo : EIATTR_KPARAM_INFO
	.align		4
.L_127:
        /*0168*/ 	.byte	0x04, 0x17
        /*016a*/ 	.short	(.L_129 - .L_128)
.L_128:
        /*016c*/ 	.word	0x00000000
        /*0170*/ 	.short	0x0001
        /*0172*/ 	.short	0x0008
        /*0174*/ 	.byte	0x00, 0xf5, 0x21, 0x00


	//----- nvinfo : EIATTR_KPARAM_INFO
	.align		4
.L_129:
        /*0178*/ 	.byte	0x04, 0x17
        /*017a*/ 	.short	(.L_131 - .L_130)
.L_130:
        /*017c*/ 	.word	0x00000000
        /*0180*/ 	.short	0x0000
        /*0182*/ 	.short	0x0000
        /*0184*/ 	.byte	0x00, 0xf0, 0x21, 0x00


	//----- nvinfo : EIATTR_SPARSE_MMA_MASK
	.align		4
.L_131:
        /*0188*/ 	.byte	0x03, 0x50
        /*018a*/ 	.short	0x0000


	//----- nvinfo : EIATTR_MAXREG_COUNT
	.align		4
        /*018c*/ 	.byte	0x03, 0x1b
        /*018e*/ 	.short	0x00ff


	//----- nvinfo : EIATTR_MERCURY_ISA_VERSION
	.align		4
        /*0190*/ 	.byte	0x03, 0x5f
        /*0192*/ 	.short	0x0101


	//----- nvinfo : EIATTR_VRC_CTA_INIT_COUNT
	.align		4
        /*0194*/ 	.byte	0x02, 0x4a
	.zero		1
	.zero		1


	//----- nvinfo : EIATTR_EXIT_INSTR_OFFSETS
	.align		4
        /*0198*/ 	.byte	0x04, 0x1c
        /*019a*/ 	.short	(.L_133 - .L_132)


	//   ....[0]....
.L_132:
        /*019c*/ 	.word	0x00000090


	//   ....[1]....
        /*01a0*/ 	.word	0x00000c60


	//   ....[2]....
        /*01a4*/ 	.word	0x00001300


	//----- nvinfo : EIATTR_CBANK_PARAM_SIZE
	.align		4
.L_133:
        /*01a8*/ 	.byte	0x03, 0x19
        /*01aa*/ 	.short	0x0079


	//----- nvinfo : EIATTR_PARAM_CBANK
	.align		4
        /*01ac*/ 	.byte	0x04, 0x0a
        /*01ae*/ 	.short	(.L_135 - .L_134)
	.align		4
.L_134:
        /*01b0*/ 	.word	index@(.nv.constant0._Z29kernel_resample2d_grad_input1mPKfiiiiS0_iiiS0_iiiiiiiPfiiiib)
        /*01b4*/ 	.short	0x0380
        /*01b6*/ 	.short	0x0079


	//----- nvinfo : EIATTR_SW_WAR
	.align		4
.L_135:
        /*01b8*/ 	.byte	0x04, 0x36
        /*01ba*/ 	.short	(.L_137 - .L_136)
.L_136:
        /*01bc*/ 	.word	0x00000008
.L_137:


//--------------------- .nv.info._Z16Resample2dKernelmPKfS0_Pfiiiiiiiiiiib --------------------------
	.section	.nv.info._Z16Resample2dKernelmPKfS0_Pfiiiiiiiiiiib,"",@"SHT_CUDA_INFO"
	.sectionflags	@""
	.align	4


	//----- nvinfo : EIATTR_CUDA_API_VERSION
	.align		4
        /*0000*/ 	.byte	0x04, 0x37
        /*0002*/ 	.short	(.L_139 - .L_138)
.L_138:
        /*0004*/ 	.word	0x00000082


	//----- nvinfo : EIATTR_KPARAM_INFO
	.align		4
.L_139:
        /*0008*/ 	.byte	0x04, 0x17
        /*000a*/ 	.short	(.L_141 - .L_140)
.L_140:
        /*000c*/ 	.word	0x00000000
        /*0010*/ 	.short	0x000f
        /*0012*/ 	.short	0x004c
        /*0014*/ 	.byte	0x00, 0xf0, 0x05, 0x00


	//----- nvinfo : EIATTR_KPARAM_INFO
	.align		4
.L_141:
        /*0018*/ 	.byte	0x04, 0x17
        /*001a*/ 	.short	(.L_143 - .L_142)
.L_142:
        /*001c*/ 	.word	0x00000000
        /*0020*/ 	.short	0x000e
        /*0022*/ 	.short	0x0048
        /*0024*/ 	.byte	0x00, 0xf0, 0x11, 0x00


	//----- nvinfo : EIATTR_KPARAM_INFO
	.align		4
.L_143:
        /*0028*/ 	.byte	0x04, 0x17
        /*002a*/ 	.short	(.L_145 - .L_144)
.L_144:
        /*002c*/ 	.word	0x00000000
        /*0030*/ 	.short	0x000d
        /*0032*/ 	.short	0x0044
        /*0034*/ 	.byte	0x00, 0xf0, 0x11, 0x00


	//----- nvinfo : EIATTR_KPARAM_INFO
	.align		4
.L_145:
        /*0038*/ 	.byte	0x04, 0x17
        /*003a*/ 	.short	(.L_147 - .L_146)
.L_146:
        /*003c*/ 	.word	0x00000000
        /*0040*/ 	.short	0x000c
        /*0042*/ 	.short	0x0040
        /*0044*/ 	.byte	0x00, 0xf0, 0x11, 0x00


	//----- nvinfo : EIATTR_KPARAM_INFO
	.align		4
.L_147:
        /*0048*/ 	.byte	0x04, 0x17
        /*004a*/ 	.short	(.L_149 - .L_148)
.L_148:
        /*004c*/ 	.word	0x00000000
        /*0050*/ 	.short	0x000b
        /*0052*/ 	.short	0x003c
        /*0054*/ 	.byte	0x00, 0xf0, 0x11, 0x00


	//----- nvinfo : EIATTR_KPARAM_INFO
	.align		4
.L_149:
        /*0058*/ 	.byte	0x04, 0x17
        /*005a*/ 	.short	(.L_151 - .L_150)
.L_150:
        /*005c*/ 	.word	0x00000000
        /*0060*/ 	.short	0x000a
        /*0062*/ 	.short	0x0038
        /*0064*/ 	.byte	0x00, 0xf0, 0x11, 0x00


	//----- nvinfo : EIATTR_KPARAM_INFO
	.align		4
.L_151:
        /*0068*/ 	.byte	0x04, 0x17
        /*006a*/ 	.short	(.L_153 - .L_152)
.L_152:
        /*006c*/ 	.word	0x00000000
        /*0070*/ 	.short	0x0009
        /*0072*/ 	.short	0x0034
        /*0074*/ 	.byte	0x00, 0xf0, 0x11, 0x00


	//----- nvinfo : EIATTR_KPARAM_INFO
	.align		4
.L_153:
        /*0078*/ 	.byte	0x04, 0x17
        /*007a*/ 	.short	(.L_155 - .L_154)
.L_154:
        /*007c*/ 	.word	0x00000000
        /*0080*/ 	.short	0x0008
        /*0082*/ 	.short	0x0030
        /*0084*/ 	.byte	0x00, 0xf0, 0x11, 0x00


	//----- nvinfo : EIATTR_KPARAM_INFO
	.align		4
.L_155:
        /*0088*/ 	.byte	0x04, 0x17
        /*008a*/ 	.short	(.L_157 - .L_156)
.L_156:
        /*008c*/ 	.word	0x00000000
        /*0090*/ 	.short	0x0007
        /*0092*/ 	.short	0x002c
        /*0094*/ 	.byte	0x00, 0xf0, 0x11, 0x00


	//----- nvinfo : EIATTR_KPARAM_INFO
	.align		4
.L_157:
        /*0098*/ 	.byte	0x04, 0x17
        /*009a*/ 	.short	(.L_159 - .L_158)
.L_158:
        /*009c*/ 	.word	0x00000000
        /*00a0*/ 	.short	0x0006
        /*00a2*/ 	.short	0x0028
        /*00a4*/ 	.byte	0x00, 0xf0, 0x11, 0x00


	//----- nvinfo : EIATTR_KPARAM_INFO
	.align		4
.L_159:
        /*00a8*/ 	.byte	0x04, 0x17
        /*00aa*/ 	.short	(.L_161 - .L_160)
.L_160:
        /*00ac*/ 	.word	0x00000000
        /*00b0*/ 	.short	0x0005
        /*00b2*/ 	.short	0x0024
        /*00b4*/ 	.byte	0x00, 0xf0, 0x11, 0x00


	//----- nvinfo : EIATTR_KPARAM_INFO
	.align		4
.L_161:
        /*00b8*/ 	.byte	0x04, 0x17
        /*00ba*/ 	.short	(.L_163 - .L_162)
.L_162:
        /*00bc*/ 	.word	0x00000000
        /*00c0*/ 	.short	0x0004
        /*00c2*/ 	.short	0x0020
        /*00c4*/ 	.byte	0x00, 0xf0, 0x11, 0x00


	//----- nvinfo : EIATTR_KPARAM_INFO
	.align		4
.L_163:
        /*00c8*/ 	.byte	0x04, 0x17
        /*00ca*/ 	.short	(.L_165 - .L_164)
.L_164:
        /*00cc*/ 	.word	0x00000000
        /*00d0*/ 	.short	0x0003
        /*00d2*/ 	.short	0x0018
        /*00d4*/ 	.byte	0x00, 0xf5, 0x21, 0x00


	//----- nvinfo : EIATTR_KPARAM_INFO
	.align		4
.L_165:
        /*00d8*/ 	.byte	0x04, 0x17
        /*00da*/ 	.short	(.L_167 - .L_166)
.L_166:
        /*00dc*/ 	.word	0x00000000
        /*00e0*/ 	.short	0x0002
        /*00e2*/ 	.short	0x0010
        /*00e4*/ 	.byte	0x00, 0xf5, 0x21, 0x00


	//----- nvinfo : EIATTR_KPARAM_INFO
	.align		4
.L_167:
        /*00e8*/ 	.byte	0x04, 0x17
        /*00ea*/ 	.short	(.L_169 - .L_168)
.L_168:
        /*00ec*/ 	.word	0x00000000
        /*00f0*/ 	.short	0x0001
        /*00f2*/ 	.short	0x0008
        /*00f4*/ 	.byte	0x00, 0xf5, 0x21, 0x00


	//----- nvinfo : EIATTR_KPARAM_INFO
	.align		4
.L_169:
        /*00f8*/ 	.byte	0x04, 0x17
        /*00fa*/ 	.short	(.L_171 - .L_170)
.L_170:
        /*00fc*/ 	.word	0x00000000
        /*0100*/ 	.short	0x0000
        /*0102*/ 	.short	0x0000
        /*0104*/ 	.byte	0x00, 0xf0, 0x21, 0x00


	//----- nvinfo : EIATTR_SPARSE_MMA_MASK
	.align		4
.L_171:
        /*0108*/ 	.byte	0x03, 0x50
        /*010a*/ 	.short	0x0000


	//----- nvinfo : EIATTR_MAXREG_COUNT
	.align		4
        /*010c*/ 	.byte	0x03, 0x1b
        /*010e*/ 	.short	0x00ff


	//----- nvinfo : EIATTR_MERCURY_ISA_VERSION
	.align		4
        /*0110*/ 	.byte	0x03, 0x5f
        /*0112*/ 	.short	0x0101


	//----- nvinfo : EIATTR_VRC_CTA_INIT_COUNT
	.align		4
        /*0114*/ 	.byte	0x02, 0x4a
	.zero		1
	.zero		1


	//----- nvinfo : EIATTR_EXIT_INSTR_OFFSETS
	.align		4
        /*0118*/ 	.byte	0x04, 0x1c
        /*011a*/ 	.short	(.L_173 - .L_172)


	//   ....[0]....
.L_172:
        /*011c*/ 	.word	0x00000090


	//   ....[1]....
        /*0120*/ 	.word	0x00001930


	//   ....[2]....
        /*0124*/ 	.word	0x00001aa0


	//----- nvinfo : EIATTR_CBANK_PARAM_SIZE
	.align		4
.L_173:
        /*0128*/ 	.byte	0x03, 0x19
        /*012a*/ 	.short	0x004d


	//----- nvinfo : EIATTR_PARAM_CBANK
	.align		4
        /*012c*/ 	.byte	0x04, 0x0a
        /*012e*/ 	.short	(.L_175 - .L_174)
	.align		4
.L_174:
        /*0130*/ 	.word	index@(.nv.constant0._Z16Resample2dKernelmPKfS0_Pfiiiiiiiiiiib)
        /*0134*/ 	.short	0x0380
        /*0136*/ 	.short	0x004d


	//----- nvinfo : EIATTR_SW_WAR
	.align		4
.L_175:
        /*0138*/ 	.byte	0x04, 0x36
        /*013a*/ 	.short	(.L_177 - .L_176)
.L_176:
        /*013c*/ 	.word	0x00000008
.L_177:


//--------------------- .nv.info._Z20Resample2dInitKernelmPf --------------------------
	.section	.nv.info._Z20Resample2dInitKernelmPf,"",@"SHT_CUDA_INFO"
	.sectionflags	@""
	.align	4


	//----- nvinfo : EIATTR_CUDA_API_VERSION
	.align		4
        /*0000*/ 	.byte	0x04, 0x37
        /*0002*/ 	.short	(.L_179 - .L_178)
.L_178:
        /*0004*/ 	.word	0x00000082


	//----- nvinfo : EIATTR_KPARAM_INFO
	.align		4
.L_179:
        /*0008*/ 	.byte	0x04, 0x17
        /*000a*/ 	.short	(.L_181 - .L_180)
.L_180:
        /*000c*/ 	.word	0x00000000
        /*0010*/ 	.short	0x0001
        /*0012*/ 	.short	0x0008
        /*0014*/ 	.byte	0x00, 0xf5, 0x21, 0x00


	//----- nvinfo : EIATTR_KPARAM_INFO
	.align		4
.L_181:
        /*0018*/ 	.byte	0x04, 0x17
        /*001a*/ 	.short	(.L_183 - .L_182)
.L_182:
        /*001c*/ 	.word	0x00000000
        /*0020*/ 	.short	0x0000
        /*0022*/ 	.short	0x0000
        /*0024*/ 	.byte	0x00, 0xf0, 0x21, 0x00


	//----- nvinfo : EIATTR_SPARSE_MMA_MASK
	.align		4
.L_183:
        /*0028*/ 	.byte	0x03, 0x50
        /*002a*/ 	.short	0x0000


	//----- nvinfo : EIATTR_MAXREG_COUNT
	.align		4
        /*002c*/ 	.byte	0x03, 0x1b
        /*002e*/ 	.short	0x00ff


	//----- nvinfo : EIATTR_MERCURY_ISA_VERSION
	.align		4
        /*0030*/ 	.byte	0x03, 0x5f
        /*0032*/ 	.short	0x0101


	//----- nvinfo : EIATTR_VRC_CTA_INIT_COUNT
	.align		4
        /*0034*/ 	.byte	0x02, 0x4a
	.zero		1
	.zero		1


	//----- nvinfo : EIATTR_EXIT_INSTR_OFFSETS
	.align		4
        /*0038*/ 	.byte	0x04, 0x1c
        /*003a*/ 	.short	(.L_185 - .L_184)


	//   ....[0]....
.L_184:
        /*003c*/ 	.word	0x00000070


	//   ....[1]....
        /*0040*/ 	.word	0x000000d0


	//----- nvinfo : EIATTR_CBANK_PARAM_SIZE
	.align		4
.L_185:
        /*0044*/ 	.byte	0x03, 0x19
        /*0046*/ 	.short	0x0010


	//----- nvinfo : EIATTR_PARAM_CBANK
	.align		4
        /*0048*/ 	.byte	0x04, 0x0a
        /*004a*/ 	.short	(.L_187 - .L_186)
	.align		4
.L_186:
        /*004c*/ 	.word	index@(.nv.constant0._Z20Resample2dInitKernelmPf)
        /*0050*/ 	.short	0x0380
        /*0052*/ 	.short	0x0010


	//----- nvinfo : EIATTR_SW_WAR
	.align		4
.L_187:
        /*0054*/ 	.byte	0x04, 0x36
        /*0056*/ 	.short	(.L_189 - .L_188)
.L_188:
        /*0058*/ 	.word	0x00000008
.L_189:


//--------------------- .nv.callgraph             --------------------------
	.section	.nv.callgraph,"",@"SHT_CUDA_CALLGRAPH"
	.align	4
	.sectionentsize	8
	.align		4
        /*0000*/ 	.word	0x00000000
	.align		4
        /*0004*/ 	.word	0xffffffff
	.align		4
        /*0008*/ 	.word	0x00000000
	.align		4
        /*000c*/ 	.word	0xfffffffe
	.align		4
        /*0010*/ 	.word	0x00000000
	.align		4
        /*0014*/ 	.word	0xfffffffd
	.align		4
        /*0018*/ 	.word	0x00000000
	.align		4
        /*001c*/ 	.word	0xfffffffc


//--------------------- .text._Z29kernel_resample2d_grad_input2mPKfiiiS0_iiiS0_iiiiPfiiiiiiiib --------------------------
	.section	.text._Z29kernel_resample2d_grad_input2mPKfiiiS0_iiiS0_iiiiPfiiiiiiiib,"ax",@progbits
	.align	128
        .global         _Z29kernel_resample2d_grad_input2mPKfiiiS0_iiiS0_iiiiPfiiiiiiiib
        .type           _Z29kernel_resample2d_grad_input2mPKfiiiS0_iiiS0_iiiiPfiiiiiiiib,@function
        .size           _Z29kernel_resample2d_grad_input2mPKfiiiS0_iiiS0_iiiiPfiiiiiiiib,(.L_x_30 - _Z29kernel_resample2d_grad_input2mPKfiiiS0_iiiS0_iiiiPfiiiiiiiib)
        .other          _Z29kernel_resample2d_grad_input2mPKfiiiS0_iiiS0_iiiiPfiiiiiiiib,@"STO_CUDA_ENTRY STV_DEFAULT"
_Z29kernel_resample2d_grad_input2mPKfiiiS0_iiiS0_iiiiPfiiiiiiiib:
.text._Z29kernel_resample2d_grad_input2mPKfiiiS0_iiiS0_iiiiPfiiiiiiiib:
[----:B------:R-:W-:Y:S01]  /*0000*/  LDC R1, c[0x0][0x37c] ;  /* 0x0000df00ff017b82 */ /* 0x000fe20000000800 */
[----:B------:R-:W0:Y:S07]  /*0010*/  S2R R3, SR_TID.X ;  /* 0x0000000000037919 */ /* 0x000e2e0000002100 */
[----:B------:R-:W0:Y:S01]  /*0020*/  S2UR UR4, SR_CTAID.X ;  /* 0x00000000000479c3 */ /* 0x000e220000002500 */
[----:B------:R-:W1:Y:S07]  /*0030*/  LDCU.64 UR6, c[0x0][0x380] ;  /* 0x00007000ff0677ac */ /* 0x000e6e0008000a00 */
[----:B------:R-:W0:Y:S02]  /*0040*/  LDC R0, c[0x0][0x360] ;  /* 0x0000d800ff007b82 */ /* 0x000e240000000800 */
[----:B0-----:R-:W-:-:S05]  /*0050*/  IMAD R0, R0, UR4, R3 ;  /* 0x0000000400007c24 */ /* 0x001fca000f8e0203 */
[----:B-1----:R-:W-:Y:S02]  /*0060*/  ISETP.GE.U32.AND P0, PT, R0, UR6, PT ;  /* 0x0000000600007c0c */ /* 0x002fe4000bf06070 */
[----:B------:R-:W-:-:S04]  /*0070*/  SHF.R.S32.HI R2, RZ, 0x1f, R0 ;  /* 0x0000001fff027819 */ /* 0x000fc80000011400 */
[----:B------:R-:W-:-:S13]  /*0080*/  ISETP.GE.U32.AND.EX P0, PT, R2, UR7, PT, P0 ;  /* 0x0000000702007c0c */ /* 0x000fda000bf06100 */
[----:B------:R-:W-:Y:S05]  /*0090*/  @P0 EXIT ;  /* 0x000000000000094d */ /* 0x000fea0003800000 */
[----:B------:R-:W0:Y:S01]  /*00a0*/  LDC.64 R2, c[0x0][0x3e0] ;  /* 0x0000f800ff027b82 */ /* 0x000e220000000a00 */
[----:B------:R-:W1:Y:S01]  /*00b0*/  LDCU UR4, c[0x0][0x3b0] ;  /* 0x00007600ff0477ac */ /* 0x000e620008000800 */
[----:B------:R-:W2:Y:S06]  /*00c0*/  LDCU.64 UR12, c[0x0][0x358] ;  /* 0x00006b00ff0c77ac */ /* 0x000eac0008000a00 */
[----:B------:R-:W3:Y:S01]  /*00d0*/  LDC R5, c[0x0][0x3dc] ;  /* 0x0000f700ff057b82 */ /* 0x000ee20000000800 */
[----:B------:R-:W4:Y:S07]  /*00e0*/  LDCU UR14, c[0x0][0x3f4] ;  /* 0x00007e80ff0e77ac */ /* 0x000f2e0008000800 */
[----:B------:R-:W5:Y:S01]  /*00f0*/  LDC R6, c[0x0][0x3d8] ;  /* 0x0000f600ff067b82 */ /* 0x000f620000000800 */
[----:B0-----:R-:W-:-:S04]  /*0100*/  IABS R13, R3 ;  /* 0x00000003000d7213 */ /* 0x001fc80000000000 */
[----:B------:R-:W0:Y:S01]  /*0110*/  I2F.RP R9, R13 ;  /* 0x0000000d00097306 */ /* 0x000e220000209400 */
[----:B---3--:R-:W-:-:S04]  /*0120*/  IMAD R4, R2, R5, RZ ;  /* 0x0000000502047224 */ /* 0x008fc800078e02ff */
[----:B------:R-:W-:-:S05]  /*0130*/  IMAD R7, R4, R3, RZ ;  /* 0x0000000304077224 */ /* 0x000fca00078e02ff */
[-C--:B------:R-:W-:Y:S01]  /*0140*/  IABS R8, R7.reuse ;  /* 0x0000000700087213 */ /* 0x080fe20000000000 */
[----:B0-----:R-:W0:Y:S01]  /*0150*/  MUFU.RCP R9, R9 ;  /* 0x0000000900097308 */ /* 0x001e220000001000 */
[----:B------:R-:W-:-:S04]  /*0160*/  IABS R16, R7 ;  /* 0x0000000700107213 */ /* 0x000fc80000000000 */
[----:B------:R-:W-:-:S03]  /*0170*/  IADD3 R16, PT, PT, RZ, -R16, RZ ;  /* 0x80000010ff107210 */ /* 0x000fc60007ffe0ff */
[----:B------:R-:W3:Y:S01]  /*0180*/  I2F.RP R4, R8 ;  /* 0x0000000800047306 */ /* 0x000ee20000209400 */
[----:B0-----:R-:W-:-:S07]  /*0190*/  IADD3 R10, PT, PT, R9, 0xffffffe, RZ ;  /* 0x0ffffffe090a7810 */ /* 0x001fce0007ffe0ff */
[----:B------:R0:W1:Y:S08]  /*01a0*/  F2I.FTZ.U32.TRUNC.NTZ R11, R10 ;  /* 0x0000000a000b7305 */ /* 0x000070000021f000 */
[----:B---3--:R-:W3:Y:S01]  /*01b0*/  MUFU.RCP R4, R4 ;  /* 0x0000000400047308 */ /* 0x008ee20000001000 */
[----:B0-----:R-:W-:Y:S01]  /*01c0*/  HFMA2 R10, -RZ, RZ, 0, 0 ;  /* 0x00000000ff0a7431 */ /* 0x001fe200000001ff */
[----:B-1----:R-:W-:-:S05]  /*01d0*/  IADD3 R12, PT, PT, RZ, -R11, RZ ;  /* 0x8000000bff0c7210 */ /* 0x002fca0007ffe0ff */
[----:B------:R-:W-:Y:S01]  /*01e0*/  IMAD R17, R12, R13, RZ ;  /* 0x0000000d0c117224 */ /* 0x000fe200078e02ff */
[----:B-----5:R-:W-:-:S03]  /*01f0*/  IABS R12, R6 ;  /* 0x00000006000c7213 */ /* 0x020fc60000000000 */
[----:B------:R-:W-:Y:S01]  /*0200*/  IMAD.HI.U32 R9, R11, R17, R10 ;  /* 0x000000110b097227 */ /* 0x000fe200078e000a */
[----:B---3--:R-:W-:Y:S02]  /*0210*/  IADD3 R14, PT, PT, R4, 0xffffffe, RZ ;  /* 0x0ffffffe040e7810 */ /* 0x008fe40007ffe0ff */
[----:B------:R-:W-:Y:S02]  /*0220*/  MOV R10, R12 ;  /* 0x0000000c000a7202 */ /* 0x000fe40000000f00 */
[----:B------:R0:W1:Y:S01]  /*0230*/  F2I.FTZ.U32.TRUNC.NTZ R15, R14 ;  /* 0x0000000e000f7305 */ /* 0x000062000021f000 */
[----:B------:R-:W-:Y:S02]  /*0240*/  IABS R4, R0 ;  /* 0x0000000000047213 */ /* 0x000fe40000000000 */
[----:B------:R-:W-:-:S05]  /*0250*/  IABS R17, R2 ;  /* 0x0000000200117213 */ /* 0x000fca0000000000 */
[----:B------:R-:W3:Y:S01]  /*0260*/  I2F.RP R12, R10 ;  /* 0x0000000a000c7306 */ /* 0x000ee20000209400 */
[----:B0-----:R-:W-:Y:S01]  /*0270*/  HFMA2 R14, -RZ, RZ, 0, 0 ;  /* 0x00000000ff0e7431 */ /* 0x001fe200000001ff */
[----:B-1----:R-:W-:-:S05]  /*0280*/  IADD3 R19, PT, PT, RZ, -R15, RZ ;  /* 0x8000000fff137210 */ /* 0x002fca0007ffe0ff */
[----:B------:R-:W-:Y:S01]  /*0290*/  IMAD R11, R19, R8, RZ ;  /* 0x00000008130b7224 */ /* 0x000fe200078e02ff */
[----:B---3--:R-:W-:Y:S03]  /*02a0*/  MUFU.RCP R12, R12 ;  /* 0x0000000c000c7308 */ /* 0x008fe60000001000 */
[----:B------:R-:W-:Y:S01]  /*02b0*/  IMAD.HI.U32 R15, R15, R11, R14 ;  /* 0x0000000b0f0f7227 */ /* 0x000fe200078e000e */
[----:B------:R-:W-:-:S03]  /*02c0*/  MOV R11, R17 ;  /* 0x00000011000b7202 */ /* 0x000fc60000000f00 */
[-C--:B------:R-:W-:Y:S01]  /*02d0*/  IMAD.HI.U32 R14, R9, R4.reuse, RZ ;  /* 0x00000004090e7227 */ /* 0x080fe200078e00ff */
[----:B------:R-:W0:Y:S03]  /*02e0*/  I2F.RP R17, R11 ;  /* 0x0000000b00117306 */ /* 0x000e260000209400 */
[----:B------:R-:W-:-:S04]  /*02f0*/  IMAD.HI.U32 R15, R15, R4, RZ ;  /* 0x000000040f0f7227 */ /* 0x000fc800078e00ff */
[----:B------:R-:W-:Y:S01]  /*0300*/  IMAD R9, R15, R16, R4 ;  /* 0x000000100f097224 */ /* 0x000fe200078e0204 */
[----:B------:R-:W-:-:S04]  /*0310*/  IADD3 R16, PT, PT, -R14, RZ, RZ ;  /* 0x000000ff0e107210 */ /* 0x000fc80007ffe1ff */
[----:B------:R-:W-:Y:S01]  /*0320*/  ISETP.GT.U32.AND P3, PT, R8, R9, PT ;  /* 0x000000090800720c */ /* 0x000fe20003f64070 */
[C---:B------:R-:W-:Y:S01]  /*0330*/  IMAD R16, R13.reuse, R16, R4 ;  /* 0x000000100d107224 */ /* 0x040fe200078e0204 */
[----:B0-----:R-:W0:Y:S04]  /*0340*/  MUFU.RCP R17, R17 ;  /* 0x0000001100117308 */ /* 0x001e280000001000 */
[----:B------:R-:W-:-:S07]  /*0350*/  ISETP.GT.U32.AND P0, PT, R13, R16, PT ;  /* 0x000000100d00720c */ /* 0x000fce0003f04070 */
[-C--:B------:R-:W-:Y:S02]  /*0360*/  @!P3 IADD3 R9, PT, PT, R9, -R8.reuse, RZ ;  /* 0x800000080909b210 */ /* 0x080fe40007ffe0ff */
[----:B------:R-:W-:Y:S02]  /*0370*/  @!P3 IADD3 R15, PT, PT, R15, 0x1, RZ ;  /* 0x000000010f0fb810 */ /* 0x000fe40007ffe0ff */
[----:B------:R-:W-:Y:S02]  /*0380*/  ISETP.GE.U32.AND P4, PT, R9, R8, PT ;  /* 0x000000080900720c */ /* 0x000fe40003f86070 */
[----:B------:R-:W-:Y:S02]  /*0390*/  IADD3 R9, PT, PT, R12, 0xffffffe, RZ ;  /* 0x0ffffffe0c097810 */ /* 0x000fe40007ffe0ff */
[----:B------:R-:W-:Y:S02]  /*03a0*/  LOP3.LUT R8, R0, R7, RZ, 0x3c, !PT ;  /* 0x0000000700087212 */ /* 0x000fe400078e3cff */
[----:B------:R-:W-:-:S02]  /*03b0*/  @!P0 IADD3 R16, PT, PT, R16, -R13, RZ ;  /* 0x8000000d10108210 */ /* 0x000fc40007ffe0ff */
[----:B------:R-:W1:Y:S01]  /*03c0*/  F2I.FTZ.U32.TRUNC.NTZ R9, R9 ;  /* 0x0000000900097305 */ /* 0x000e62000021f000 */
[----:B------:R-:W-:Y:S02]  /*03d0*/  ISETP.GE.AND P2, PT, R8, RZ, PT ;  /* 0x000000ff0800720c */ /* 0x000fe40003f46270 */
[----:B------:R-:W-:Y:S02]  /*03e0*/  ISETP.NE.AND P3, PT, R7, RZ, PT ;  /* 0x000000ff0700720c */ /* 0x000fe40003f65270 */
[----:B------:R-:W-:Y:S02]  /*03f0*/  ISETP.GE.U32.AND P1, PT, R16, R13, PT ;  /* 0x0000000d1000720c */ /* 0x000fe40003f26070 */
[----:B0-----:R-:W-:Y:S02]  /*0400*/  IADD3 R12, PT, PT, R17, 0xffffffe, RZ ;  /* 0x0ffffffe110c7810 */ /* 0x001fe40007ffe0ff */
[----:B------:R-:W-:Y:S02]  /*0410*/  LOP3.LUT R8, R0, R3, RZ, 0x3c, !PT ;  /* 0x0000000300087212 */ /* 0x000fe400078e3cff */
[----:B------:R-:W-:Y:S01]  /*0420*/  @P4 IADD3 R15, PT, PT, R15, 0x1, RZ ;  /* 0x000000010f0f4810 */ /* 0x000fe20007ffe0ff */
[----:B------:R0:W3:Y:S01]  /*0430*/  F2I.FTZ.U32.TRUNC.NTZ R13, R12 ;  /* 0x0000000c000d7305 */ /* 0x0000e2000021f000 */
[----:B------:R-:W-:Y:S01]  /*0440*/  ISETP.GE.AND P4, PT, R8, RZ, PT ;  /* 0x000000ff0800720c */ /* 0x000fe20003f86270 */
[----:B------:R-:W-:Y:S01]  /*0450*/  HFMA2 R8, -RZ, RZ, 0, 0 ;  /* 0x00000000ff087431 */ /* 0x000fe200000001ff */
[----:B-1----:R-:W-:-:S02]  /*0460*/  IADD3 R17, PT, PT, RZ, -R9, RZ ;  /* 0x80000009ff117210 */ /* 0x002fc40007ffe0ff */
[----:B------:R-:W-:Y:S02]  /*0470*/  @!P0 IADD3 R14, PT, PT, R14, 0x1, RZ ;  /* 0x000000010e0e8810 */ /* 0x000fe40007ffe0ff */
[----:B------:R-:W-:Y:S02]  /*0480*/  @!P2 IADD3 R15, PT, PT, -R15, RZ, RZ ;  /* 0x000000ff0f0fa210 */ /* 0x000fe40007ffe1ff */
[----:B------:R-:W-:Y:S02]  /*0490*/  ISETP.NE.AND P0, PT, R3, RZ, PT ;  /* 0x000000ff0300720c */ /* 0x000fe40003f05270 */
[----:B------:R-:W-:Y:S01]  /*04a0*/  @!P3 LOP3.LUT R15, RZ, R7, RZ, 0x33, !PT ;  /* 0x00000007ff0fb212 */ /* 0x000fe200078e33ff */
[----:B------:R-:W-:Y:S01]  /*04b0*/  IMAD R7, R17, R10, RZ ;  /* 0x0000000a11077224 */ /* 0x000fe200078e02ff */
[----:B------:R-:W-:Y:S02]  /*04c0*/  @P1 IADD3 R14, PT, PT, R14, 0x1, RZ ;  /* 0x000000010e0e1810 */ /* 0x000fe40007ffe0ff */
[----:B0-----:R-:W-:Y:S01]  /*04d0*/  IABS R12, R15 ;  /* 0x0000000f000c7213 */ /* 0x001fe20000000000 */
[----:B------:R-:W-:Y:S01]  /*04e0*/  IMAD.HI.U32 R8, R9, R7, R8 ;  /* 0x0000000709087227 */ /* 0x000fe200078e0008 */
[----:B------:R-:W-:-:S02]  /*04f0*/  MOV R16, R14 ;  /* 0x0000000e00107202 */ /* 0x000fc40000000f00 */
[----:B------:R-:W-:Y:S01]  /*0500*/  MOV R9, R12 ;  /* 0x0000000c00097202 */ /* 0x000fe20000000f00 */
[----:B------:R-:W-:Y:S01]  /*0510*/  HFMA2 R12, -RZ, RZ, 0, 0 ;  /* 0x00000000ff0c7431 */ /* 0x000fe200000001ff */
[----:B---3--:R-:W-:Y:S02]  /*0520*/  IADD3 R14, PT, PT, RZ, -R13, RZ ;  /* 0x8000000dff0e7210 */ /* 0x008fe40007ffe0ff */
[----:B------:R-:W-:Y:S01]  /*0530*/  @!P4 IADD3 R16, PT, PT, -R16, RZ, RZ ;  /* 0x000000ff1010c210 */ /* 0x000fe20007ffe1ff */
[----:B------:R-:W-:Y:S01]  /*0540*/  IMAD.HI.U32 R8, R8, R9, RZ ;  /* 0x0000000908087227 */ /* 0x000fe200078e00ff */
[----:B------:R-:W-:Y:S02]  /*0550*/  @!P0 LOP3.LUT R16, RZ, R3, RZ, 0x33, !PT ;  /* 0x00000003ff108212 */ /* 0x000fe400078e33ff */
[----:B------:R-:W-:Y:S01]  /*0560*/  ISETP.NE.AND P3, PT, R2, RZ, PT ;  /* 0x000000ff0200720c */ /* 0x000fe20003f65270 */
[----:B------:R-:W-:Y:S01]  /*0570*/  IMAD R7, R14, R11, RZ ;  /* 0x0000000b0e077224 */ /* 0x000fe200078e02ff */
[----:B------:R-:W-:-:S02]  /*0580*/  IABS R14, R16 ;  /* 0x00000010000e7213 */ /* 0x000fc40000000000 */
[----:B------:R-:W-:Y:S01]  /*0590*/  IADD3 R8, PT, PT, -R8, RZ, RZ ;  /* 0x000000ff08087210 */ /* 0x000fe20007ffe1ff */
[----:B------:R-:W-:Y:S01]  /*05a0*/  IMAD.HI.U32 R12, R13, R7, R12 ;  /* 0x000000070d0c7227 */ /* 0x000fe200078e000c */
[----:B------:R-:W-:Y:S02]  /*05b0*/  MOV R7, R14 ;  /* 0x0000000e00077202 */ /* 0x000fe40000000f00 */
[----:B------:R-:W-:Y:S01]  /*05c0*/  ISETP.GE.AND P4, PT, R16, RZ, PT ;  /* 0x000000ff1000720c */ /* 0x000fe20003f86270 */
[----:B------:R-:W-:Y:S02]  /*05d0*/  IMAD R9, R10, R8, R9 ;  /* 0x000000080a097224 */ /* 0x000fe400078e0209 */
[----:B------:R-:W-:-:S03]  /*05e0*/  IMAD.HI.U32 R12, R12, R7, RZ ;  /* 0x000000070c0c7227 */ /* 0x000fc600078e00ff */
[----:B------:R-:W-:Y:S02]  /*05f0*/  ISETP.GT.U32.AND P0, PT, R10, R9, PT ;  /* 0x000000090a00720c */ /* 0x000fe40003f04070 */
[----:B------:R-:W-:-:S05]  /*0600*/  IADD3 R12, PT, PT, -R12, RZ, RZ ;  /* 0x000000ff0c0c7210 */ /* 0x000fca0007ffe1ff */
[C---:B------:R-:W-:Y:S02]  /*0610*/  IMAD R8, R11.reuse, R12, R7 ;  /* 0x0000000c0b087224 */ /* 0x040fe400078e0207 */
[----:B------:R-:W0:Y:S03]  /*0620*/  LDC.64 R12, c[0x0][0x3a8] ;  /* 0x0000ea00ff0c7b82 */ /* 0x000e260000000a00 */
[----:B------:R-:W-:Y:S02]  /*0630*/  ISETP.GT.U32.AND P1, PT, R11, R8, PT ;  /* 0x000000080b00720c */ /* 0x000fe40003f24070 */
[----:B------:R-:W-:-:S04]  /*0640*/  @!P0 IADD3 R9, PT, PT, R9, -R10, RZ ;  /* 0x8000000a09098210 */ /* 0x000fc80007ffe0ff */
[----:B------:R-:W-:-:S07]  /*0650*/  ISETP.GT.U32.AND P2, PT, R10, R9, PT ;  /* 0x000000090a00720c */ /* 0x000fce0003f44070 */
[----:B------:R-:W-:Y:S02]  /*0660*/  @!P1 IADD3 R8, PT, PT, R8, -R11, RZ ;  /* 0x8000000b08089210 */ /* 0x000fe40007ffe0ff */
[----:B------:R-:W-:Y:S02]  /*0670*/  ISETP.GE.AND P1, PT, R15, RZ, PT ;  /* 0x000000ff0f00720c */ /* 0x000fe40003f26270 */
[----:B------:R-:W-:Y:S01]  /*0680*/  ISETP.GT.U32.AND P0, PT, R11, R8, PT ;  /* 0x000000080b00720c */ /* 0x000fe20003f04070 */
[----:B------:R-:W1:Y:S01]  /*0690*/  LDC.64 R14, c[0x0][0x3a0] ;  /* 0x0000e800ff0e7b82 */ /* 0x000e620000000a00 */
[----:B------:R-:W-:Y:S02]  /*06a0*/  @!P2 IADD3 R9, PT, PT, R9, -R10, RZ ;  /* 0x8000000a0909a210 */ /* 0x000fe40007ffe0ff */
[----:B------:R-:W-:-:S07]  /*06b0*/  ISETP.NE.AND P2, PT, R6, RZ, PT ;  /* 0x000000ff0600720c */ /* 0x000fce0003f45270 */
[----:B------:R-:W-:Y:S02]  /*06c0*/  @!P1 IADD3 R9, PT, PT, -R9, RZ, RZ ;  /* 0x000000ff09099210 */ /* 0x000fe40007ffe1ff */
[----:B------:R-:W-:Y:S02]  /*06d0*/  @!P0 IADD3 R8, PT, PT, R8, -R11, RZ ;  /* 0x8000000b08088210 */ /* 0x000fe40007ffe0ff */
[----:B------:R-:W-:Y:S02]  /*06e0*/  IADD3 R11, PT, PT, -R16, RZ, RZ ;  /* 0x000000ff100b7210 */ /* 0x000fe40007ffe1ff */
[----:B------:R-:W-:Y:S02]  /*06f0*/  @!P2 LOP3.LUT R9, RZ, R6, RZ, 0x33, !PT ;  /* 0x00000006ff09a212 */ /* 0x000fe400078e33ff */
[----:B------:R-:W-:Y:S01]  /*0700*/  @!P4 IADD3 R8, PT, PT, -R8, RZ, RZ ;  /* 0x000000ff0808c210 */ /* 0x000fe20007ffe1ff */
[----:B------:R-:W-:Y:S01]  /*0710*/  IMAD R11, R3, R11, R0 ;  /* 0x0000000b030b7224 */ /* 0x000fe200078e0200 */
[----:B------:R-:W-:Y:S01]  /*0720*/  @!P3 LOP3.LUT R8, RZ, R2, RZ, 0x33, !PT ;  /* 0x00000002ff08b212 */ /* 0x000fe200078e33ff */
[----:B0-----:R-:W-:-:S04]  /*0730*/  IMAD R7, R9, R12, RZ ;  /* 0x0000000c09077224 */ /* 0x001fc800078e02ff */
[----:B------:R-:W-:-:S05]  /*0740*/  IMAD R6, R8, UR4, R7 ;  /* 0x0000000408067c24 */ /* 0x000fca000f8e0207 */
[----:B------:R-:W-:-:S05]  /*0750*/  IADD3 R7, PT, PT, R11, R6, RZ ;  /* 0x000000060b077210 */ /* 0x000fca0007ffe0ff */
[----:B-1----:R-:W-:-:S05]  /*0760*/  IMAD.WIDE R14, R7, 0x4, R14 ;  /* 0x00000004070e7825 */ /* 0x002fca00078e020e */
[----:B--2---:R0:W2:Y:S01]  /*0770*/  LDG.E R6, desc[UR12][R14.64] ;  /* 0x0000000c0e067981 */ /* 0x0040a2000c1e1900 */
[----:B------:R-:W-:-:S05]  /*0780*/  IMAD.WIDE R16, R13, 0x4, R14 ;  /* 0x000000040d107825 */ /* 0x000fca00078e020e */
[----:B------:R1:W3:Y:S01]  /*0790*/  LDG.E R7, desc[UR12][R16.64] ;  /* 0x0000000c10077981 */ /* 0x0002e2000c1e1900 */
[----:B------:R-:W-:Y:S01]  /*07a0*/  IMAD R13, R2, R3, RZ ;  /* 0x00000003020d7224 */ /* 0x000fe200078e02ff */
[----:B------:R-:W-:Y:S01]  /*07b0*/  IABS R20, R5 ;  /* 0x0000000500147213 */ /* 0x000fe20000000000 */
[----:B----4-:R-:W-:Y:S01]  /*07c0*/  UIADD3 UR4, UPT, UPT, UR14, -0x1, URZ ;  /* 0xffffffff0e047890 */ /* 0x010fe2000fffe0ff */
[----:B------:R-:W-:Y:S01]  /*07d0*/  IADD3 R3, PT, PT, R3, -0x1, RZ ;  /* 0xffffffff03037810 */ /* 0x000fe20007ffe0ff */
[----:B------:R-:W-:Y:S01]  /*07e0*/  BSSY.RECONVERGENT B0, `(.L_x_0) ;  /* 0x00001ec000007945 */ /* 0x000fe20003800200 */
[-C--:B------:R-:W-:Y:S01]  /*07f0*/  IABS R21, R13.reuse ;  /* 0x0000000d00157213 */ /* 0x080fe20000000000 */
[----:B------:R-:W-:Y:S01]  /*0800*/  ULEA.HI UR4, UR4, UR4, URZ, 0x1 ;  /* 0x0000000404047291 */ /* 0x000fe2000f8f08ff */
[----:B0-----:R-:W-:Y:S02]  /*0810*/  IABS R14, R13 ;  /* 0x0000000d000e7213 */ /* 0x001fe40000000000 */
[----:B------:R-:W0:Y:S01]  /*0820*/  I2F.RP R12, R21 ;  /* 0x00000015000c7306 */ /* 0x000e220000209400 */
[----:B------:R-:W-:Y:S01]  /*0830*/  USHF.R.S32.HI UR10, URZ, 0x1, UR4 ;  /* 0x00000001ff0a7899 */ /* 0x000fe20008011404 */
[----:B------:R-:W-:-:S06]  /*0840*/  IADD3 R14, PT, PT, RZ, -R14, RZ ;  /* 0x8000000eff0e7210 */ /* 0x000fcc0007ffe0ff */
[----:B0-----:R-:W0:Y:S02]  /*0850*/  MUFU.RCP R12, R12 ;  /* 0x0000000c000c7308 */ /* 0x001e240000001000 */
[----:B0-----:R-:W-:-:S06]  /*0860*/  IADD3 R18, PT, PT, R12, 0xffffffe, RZ ;  /* 0x0ffffffe0c127810 */ /* 0x001fcc0007ffe0ff */
[----:B------:R0:W4:Y:S02]  /*0870*/  F2I.FTZ.U32.TRUNC.NTZ R19, R18 ;  /* 0x0000001200137305 */ /* 0x000124000021f000 */
[----:B0-----:R-:W-:Y:S01]  /*0880*/  HFMA2 R18, -RZ, RZ, 0, 0 ;  /* 0x00000000ff127431 */ /* 0x001fe200000001ff */
[----:B----4-:R-:W-:-:S05]  /*0890*/  IADD3 R10, PT, PT, RZ, -R19, RZ ;  /* 0x80000013ff0a7210 */ /* 0x010fca0007ffe0ff */
[----:B------:R-:W-:Y:S01]  /*08a0*/  IMAD R15, R10, R21, RZ ;  /* 0x000000150a0f7224 */ /* 0x000fe200078e02ff */
[----:B------:R-:W-:-:S03]  /*08b0*/  MOV R10, R20 ;  /* 0x00000014000a7202 */ /* 0x000fc60000000f00 */
[----:B------:R-:W-:Y:S01]  /*08c0*/  IMAD.HI.U32 R19, R19, R15, R18 ;  /* 0x0000000f13137227 */ /* 0x000fe200078e0012 */
[----:B------:R-:W0:Y:S03]  /*08d0*/  I2F.RP R12, R10 ;  /* 0x0000000a000c7306 */ /* 0x000e260000209400 */
[----:B------:R-:W-:Y:S02]  /*08e0*/  HFMA2 R18, -RZ, RZ, 0, 0 ;  /* 0x00000000ff127431 */ /* 0x000fe400000001ff */
[----:B------:R-:W-:-:S04]  /*08f0*/  IMAD.HI.U32 R19, R19, R4, RZ ;  /* 0x0000000413137227 */ /* 0x000fc800078e00ff */
[----:B------:R-:W-:-:S05]  /*0900*/  IMAD R4, R19, R14, R4 ;  /* 0x0000000e13047224 */ /* 0x000fca00078e0204 */
[----:B------:R-:W-:Y:S01]  /*0910*/  ISETP.GT.U32.AND P1, PT, R21, R4, PT ;  /* 0x000000041500720c */ /* 0x000fe20003f24070 */
[----:B0-----:R-:W0:-:S12]  /*0920*/  MUFU.RCP R12, R12 ;  /* 0x0000000c000c7308 */ /* 0x001e180000001000 */
[-C--:B------:R-:W-:Y:S02]  /*0930*/  @!P1 IADD3 R4, PT, PT, R4, -R21.reuse, RZ ;  /* 0x8000001504049210 */ /* 0x080fe40007ffe0ff */
[----:B------:R-:W-:Y:S02]  /*0940*/  @!P1 IADD3 R19, PT, PT, R19, 0x1, RZ ;  /* 0x0000000113139810 */ /* 0x000fe40007ffe0ff */
[----:B------:R-:W-:Y:S02]  /*0950*/  ISETP.GE.U32.AND P0, PT, R4, R21, PT ;  /* 0x000000150400720c */ /* 0x000fe40003f06070 */
[----:B0-----:R-:W-:Y:S02]  /*0960*/  IADD3 R14, PT, PT, R12, 0xffffffe, RZ ;  /* 0x0ffffffe0c0e7810 */ /* 0x001fe40007ffe0ff */
[----:B------:R-:W-:Y:S02]  /*0970*/  LOP3.LUT R4, R0, R13, RZ, 0x3c, !PT ;  /* 0x0000000d00047212 */ /* 0x000fe400078e3cff */
[----:B------:R0:W1:Y:S01]  /*0980*/  F2I.FTZ.U32.TRUNC.NTZ R15, R14 ;  /* 0x0000000e000f7305 */ /* 0x000062000021f000 */
[----:B------:R-:W-:-:S02]  /*0990*/  ISETP.NE.AND P1, PT, R13, RZ, PT ;  /* 0x000000ff0d00720c */ /* 0x000fc40003f25270 */
[----:B------:R-:W-:-:S04]  /*09a0*/  ISETP.GE.AND P2, PT, R4, RZ, PT ;  /* 0x000000ff0400720c */ /* 0x000fc80003f46270 */
[----:B------:R-:W-:Y:S02]  /*09b0*/  @P0 IADD3 R19, PT, PT, R19, 0x1, RZ ;  /* 0x0000000113130810 */ /* 0x000fe40007ffe0ff */
[----:B0-----:R-:W-:Y:S02]  /*09c0*/  MOV R14, RZ ;  /* 0x000000ff000e7202 */ /* 0x001fe40000000f00 */
[----:B-1----:R-:W-:-:S05]  /*09d0*/  IADD3 R17, PT, PT, RZ, -R15, RZ ;  /* 0x8000000fff117210 */ /* 0x002fca0007ffe0ff */
[----:B------:R-:W-:Y:S02]  /*09e0*/  @!P2 IADD3 R19, PT, PT, -R19, RZ, RZ ;  /* 0x000000ff1313a210 */ /* 0x000fe40007ffe1ff */
[----:B------:R-:W-:Y:S01]  /*09f0*/  @!P1 LOP3.LUT R19, RZ, R13, RZ, 0x33, !PT ;  /* 0x0000000dff139212 */ /* 0x000fe200078e33ff */
[----:B------:R-:W-:-:S03]  /*0a00*/  IMAD R13, R17, R10, RZ ;  /* 0x0000000a110d7224 */ /* 0x000fc600078e02ff */
[----:B------:R-:W-:Y:S01]  /*0a10*/  IABS R4, R19 ;  /* 0x0000001300047213 */ /* 0x000fe20000000000 */
[----:B------:R-:W-:Y:S01]  /*0a20*/  IMAD.HI.U32 R14, R15, R13, R14 ;  /* 0x0000000d0f0e7227 */ /* 0x000fe200078e000e */
[----:B------:R-:W-:Y:S02]  /*0a30*/  I2FP.F32.S32 R15, R11 ;  /* 0x0000000b000f7245 */ /* 0x000fe40000201400 */
[----:B------:R-:W-:Y:S02]  /*0a40*/  MOV R13, R4 ;  /* 0x00000004000d7202 */ /* 0x000fe40000000f00 */
[----:B------:R-:W-:Y:S02]  /*0a50*/  I2FP.F32.S32 R4, R8 ;  /* 0x0000000800047245 */ /* 0x000fe40000201400 */
[----:B------:R-:W-:Y:S01]  /*0a60*/  ISETP.GE.AND P2, PT, R19, RZ, PT ;  /* 0x000000ff1300720c */ /* 0x000fe20003f46270 */
[----:B------:R-:W-:-:S05]  /*0a70*/  IMAD.HI.U32 R14, R14, R13, RZ ;  /* 0x0000000d0e0e7227 */ /* 0x000fca00078e00ff */
[----:B------:R-:W-:-:S05]  /*0a80*/  IADD3 R14, PT, PT, -R14, RZ, RZ ;  /* 0x000000ff0e0e7210 */ /* 0x000fca0007ffe1ff */
[----:B------:R-:W-:-:S05]  /*0a90*/  IMAD R13, R10, R14, R13 ;  /* 0x0000000e0a0d7224 */ /* 0x000fca00078e020d */
[----:B------:R-:W-:-:S13]  /*0aa0*/  ISETP.GT.U32.AND P0, PT, R10, R13, PT ;  /* 0x0000000d0a00720c */ /* 0x000fda0003f04070 */
[----:B------:R-:W-:Y:S02]  /*0ab0*/  @!P0 IADD3 R13, PT, PT, R13, -R10, RZ ;  /* 0x8000000a0d0d8210 */ /* 0x000fe40007ffe0ff */
[----:B------:R-:W-:Y:S02]  /*0ac0*/  ISETP.NE.AND P0, PT, R5, RZ, PT ;  /* 0x000000ff0500720c */ /* 0x000fe40003f05270 */
[----:B------:R-:W-:-:S13]  /*0ad0*/  ISETP.GT.U32.AND P1, PT, R10, R13, PT ;  /* 0x0000000d0a00720c */ /* 0x000fda0003f24070 */
[----:B------:R-:W-:-:S04]  /*0ae0*/  @!P1 IADD3 R13, PT, PT, R13, -R10, RZ ;  /* 0x8000000a0d0d9210 */ /* 0x000fc80007ffe0ff */
[----:B------:R-:W-:-:S04]  /*0af0*/  MOV R10, R13 ;  /* 0x0000000d000a7202 */ /* 0x000fc80000000f00 */
[----:B------:R-:W-:Y:S02]  /*0b00*/  @!P2 IADD3 R10, PT, PT, -R10, RZ, RZ ;  /* 0x000000ff0a0aa210 */ /* 0x000fe40007ffe1ff */
[----:B------:R-:W-:-:S04]  /*0b10*/  @!P0 LOP3.LUT R10, RZ, R5, RZ, 0x33, !PT ;  /* 0x00000005ff0a8212 */ /* 0x000fc800078e33ff */
[----:B------:R-:W-:Y:S02]  /*0b20*/  LOP3.LUT R5, R10, 0x1, RZ, 0xc0, !PT ;  /* 0x000000010a057812 */ /* 0x000fe400078ec0ff */
[----:B------:R-:W-:Y:S02]  /*0b30*/  IADD3 R10, PT, PT, R2, -0x1, RZ ;  /* 0xffffffff020a7810 */ /* 0x000fe40007ffe0ff */
[----:B------:R-:W-:Y:S01]  /*0b40*/  ISETP.NE.U32.AND P0, PT, R5, 0x1, PT ;  /* 0x000000010500780c */ /* 0x000fe20003f05070 */
[----:B--2---:R-:W-:-:S04]  /*0b50*/  FADD R15, R6, R15 ;  /* 0x0000000f060f7221 */ /* 0x004fc80000000000 */
[----:B------:R-:W0:Y:S01]  /*0b60*/  FRND.FLOOR R16, R15 ;  /* 0x0000000f00107307 */ /* 0x000e220000205000 */
[----:B---3--:R-:W-:-:S07]  /*0b70*/  FADD R14, R7, R4 ;  /* 0x00000004070e7221 */ /* 0x008fce0000000000 */
[----:B------:R-:W1:Y:S01]  /*0b80*/  FRND.FLOOR R17, R14 ;  /* 0x0000000e00117307 */ /* 0x000e620000205000 */
[----:B0-----:R-:W-:-:S07]  /*0b90*/  FADD R4, R16, 1 ;  /* 0x3f80000010047421 */ /* 0x001fce0000000000 */
[----:B------:R-:W0:Y:S01]  /*0ba0*/  F2I.FLOOR.NTZ R6, R15 ;  /* 0x0000000f00067305 */ /* 0x000e220000207100 */
[----:B-1----:R-:W-:-:S07]  /*0bb0*/  FADD R12, R17, 1 ;  /* 0x3f800000110c7421 */ /* 0x002fce0000000000 */
[----:B------:R-:W1:Y:S01]  /*0bc0*/  F2I.TRUNC.NTZ R4, R4 ;  /* 0x0000000400047305 */ /* 0x000e62000020f100 */
[----:B0-----:R-:W-:-:S07]  /*0bd0*/  VIMNMX.RELU R2, PT, PT, R6, R3, PT ;  /* 0x0000000306027248 */ /* 0x001fce0003fe1100 */
[----:B------:R-:W0:Y:S01]  /*0be0*/  F2I.FLOOR.NTZ R7, R14 ;  /* 0x0000000e00077305 */ /* 0x000e220000207100 */
[----:B-1----:R-:W-:-:S07]  /*0bf0*/  VIMNMX.RELU R3, PT, PT, R4, R3, PT ;  /* 0x0000000304037248 */ /* 0x002fce0003fe1100 */
[----:B------:R-:W1:Y:S01]  /*0c00*/  F2I.TRUNC.NTZ R13, R12 ;  /* 0x0000000c000d7305 */ /* 0x000e62000020f100 */
[-C--:B0-----:R-:W-:Y:S02]  /*0c10*/  VIMNMX.RELU R4, PT, PT, R7, R10.reuse, PT ;  /* 0x0000000a07047248 */ /* 0x081fe40003fe1100 */
[----:B-1----:R-:W-:Y:S01]  /*0c20*/  VIMNMX.RELU R5, PT, PT, R13, R10, PT ;  /* 0x0000000a0d057248 */ /* 0x002fe20003fe1100 */
[----:B------:R-:W-:Y:S06]  /*0c30*/  @P0 BRA `(.L_x_1) ;  /* 0x0000000c00300947 */ /* 0x000fec0003800000 */
[----:B------:R-:W-:Y:S01]  /*0c40*/  UISETP.GE.AND UP0, UPT, UR14, URZ, UPT ;  /* 0x000000ff0e00728c */ /* 0x000fe2000bf06270 */
[----:B------:R-:W-:-:S08]  /*0c50*/  FADD R6, -R15, R16 ;  /* 0x000000100f067221 */ /* 0x000fd00000000100 */
[----:B------:R-:W-:Y:S05]  /*0c60*/  BRA.U !UP0, `(.L_x_2) ;  /* 0x00000019088c7547 */ /* 0x000fea000b800000 */
[----:B------:R-:W0:Y:S02]  /*0c70*/  LDCU.64 UR8, c[0x0][0x3c0] ;  /* 0x00007800ff0877ac */ /* 0x000e240008000a00 */
[----:B0-----:R-:W-:-:S09]  /*0c80*/  UISETP.GE.AND UP0, UPT, UR8, 0x1, UPT ;  /* 0x000000010800788c */ /* 0x001fd2000bf06270 */
[----:B------:R-:W-:Y:S05]  /*0c90*/  BRA.U !UP0, `(.L_x_2) ;  /* 0x0000001908807547 */ /* 0x000fea000b800000 */
[----:B------:R-:W0:Y:S01]  /*0ca0*/  LDCU UR5, c[0x0][0x3cc] ;  /* 0x00007980ff0577ac */ /* 0x000e220008000800 */
[----:B------:R-:W-:Y:S01]  /*0cb0*/  IMAD R7, R9, UR9, RZ ;  /* 0x0000000909077c24 */ /* 0x000fe2000f8e02ff */
[----:B------:R-:W-:Y:S01]  /*0cc0*/  MOV R18, RZ ;  /* 0x000000ff00127202 */ /* 0x000fe20000000f00 */
[----:B------:R-:W1:Y:S01]  /*0cd0*/  LDCU UR6, c[0x0][0x390] ;  /* 0x00007200ff0677ac */ /* 0x000e620008000800 */
[----:B------:R-:W-:Y:S02]  /*0ce0*/  USHF.L.U32 UR4, UR10, 0x1, URZ ;  /* 0x000000010a047899 */ /* 0x000fe400080006ff */
[----:B------:R-:W-:Y:S02]  /*0cf0*/  ULOP3.LUT UR8, UR8, 0x7ffffffc, URZ, 0xc0, !UPT ;  /* 0x7ffffffc08087892 */ /* 0x000fe4000f8ec0ff */
[----:B------:R-:W-:-:S04]  /*0d00*/  UISETP.LT.AND UP0, UPT, URZ, UR4, UPT ;  /* 0x00000004ff00728c */ /* 0x000fc8000bf01270 */
[----:B------:R-:W-:Y:S01]  /*0d10*/  USEL UR7, URZ, UR4, !UP0 ;  /* 0x00000004ff077287 */ /* 0x000fe2000c000000 */
[----:B0-----:R-:W-:Y:S02]  /*0d20*/  IMAD R8, R8, UR5, R7 ;  /* 0x0000000508087c24 */ /* 0x001fe4000f8e0207 */
[----:B------:R-:W-:Y:S01]  /*0d30*/  UMOV UR4, URZ ;  /* 0x000000ff00047c82 */ /* 0x000fe20008000000 */
[----:B-1----:R-:W-:Y:S02]  /*0d40*/  IMAD R9, R9, UR6, RZ ;  /* 0x0000000609097c24 */ /* 0x002fe4000f8e02ff */
[----:B------:R-:W-:Y:S01]  /*0d50*/  IADD3 R7, PT, PT, R11, R8, RZ ;  /* 0x000000080b077210 */ /* 0x000fe20007ffe0ff */
[----:B------:R-:W-:-:S07]  /*0d60*/  FADD R8, R6, 1 ;  /* 0x3f80000006087421 */ /* 0x000fce0000000000 */
.L_x_8:
[----:B------:R-:W-:Y:S01]  /*0d70*/  IADD3 R10, PT, PT, R3, UR4, RZ ;  /* 0x00000004030a7c10 */ /* 0x000fe2000fffe0ff */
[----:B------:R-:W-:-:S06]  /*0d80*/  UMOV UR5, URZ ;  /* 0x000000ff00057c82 */ /* 0x000fcc0008000000 */
.L_x_7:
[----:B------:R-:W0:Y:S01]  /*0d90*/  LDCU UR9, c[0x0][0x3c0] ;  /* 0x00007800ff0977ac */ /* 0x000e220008000800 */
[----:B------:R-:W-:Y:S02]  /*0da0*/  IADD3 R11, PT, PT, R5, UR5, RZ ;  /* 0x00000005050b7c10 */ /* 0x000fe4000fffe0ff */
[----:B------:R-:W-:Y:S01]  /*0db0*/  IADD3 R6, PT, PT, R4, UR5, RZ ;  /* 0x0000000504067c10 */ /* 0x000fe2000fffe0ff */
[----:B------:R-:W-:Y:S01]  /*0dc0*/  UMOV UR6, UR5 ;  /* 0x0000000500067c82 */ /* 0x000fe20008000000 */
[----:B------:R-:W-:Y:S02]  /*0dd0*/  UIADD3 UR5, UPT, UPT, UR5, 0x1, URZ ;  /* 0x0000000105057890 */ /* 0x000fe4000fffe0ff */
[----:B------:R-:W-:-:S03]  /*0de0*/  UISETP.NE.AND UP0, UPT, UR6, UR7, UPT ;  /* 0x000000070600728c */ /* 0x000fc6000bf05270 */
[----:B------:R-:W-:Y:S01]  /*0df0*/  UMOV UR6, URZ ;  /* 0x000000ff00067c82 */ /* 0x000fe20008000000 */
[----:B0-----:R-:W-:-:S09]  /*0e00*/  UISETP.GE.U32.AND UP1, UPT, UR9, 0x4, UPT ;  /* 0x000000040900788c */ /* 0x001fd2000bf26070 */
[----:B------:R-:W-:Y:S05]  /*0e10*/  BRA.U !UP1, `(.L_x_3) ;  /* 0x0000000509507547 */ /* 0x000fea000b800000 */
[----:B------:R-:W0:Y:S01]  /*0e20*/  LDCU UR11, c[0x0][0x398] ;  /* 0x00007300ff0b77ac */ /* 0x000e220008000800 */
[----:B------:R-:W-:-:S05]  /*0e30*/  UMOV UR6, URZ ;  /* 0x000000ff00067c82 */ /* 0x000fca0008000000 */
.L_x_4:
[----:B------:R-:W1:Y:S01]  /*0e40*/  LDC R14, c[0x0][0x394] ;  /* 0x0000e500ff0e7b82 */ /* 0x000e620000000800 */
[----:B------:R-:W-:-:S07]  /*0e50*/  IADD3 R16, PT, PT, R2, UR4, RZ ;  /* 0x0000000402107c10 */ /* 0x000fce000fffe0ff */
[----:B------:R-:W2:Y:S08]  /*0e60*/  LDC R15, c[0x0][0x3c8] ;  /* 0x0000f200ff0f7b82 */ /* 0x000eb00000000800 */
[----:B------:R-:W3:Y:S08]  /*0e70*/  LDC.64 R24, c[0x0][0x3b8] ;  /* 0x0000ee00ff187b82 */ /* 0x000ef00000000a00 */
[----:B------:R-:W4:Y:S01]  /*0e80*/  LDC.64 R20, c[0x0][0x388] ;  /* 0x0000e200ff147b82 */ /* 0x000f220000000a00 */
[----:B-1----:R-:W-:-:S04]  /*0e90*/  IMAD R12, R14, UR6, R9 ;  /* 0x000000060e0c7c24 */ /* 0x002fc8000f8e0209 */
[----:B0-----:R-:W-:Y:S02]  /*0ea0*/  IMAD R19, R11, UR11, R12 ;  /* 0x0000000b0b137c24 */ /* 0x001fe4000f8e020c */
[----:B--2---:R-:W-:-:S03]  /*0eb0*/  IMAD R13, R15, UR6, R7 ;  /* 0x000000060f0d7c24 */ /* 0x004fc6000f8e0207 */
[----:B------:R-:W-:Y:S01]  /*0ec0*/  IADD3 R31, PT, PT, R19, R16, RZ ;  /* 0x00000010131f7210 */ /* 0x000fe20007ffe0ff */
[----:B---3--:R-:W-:-:S05]  /*0ed0*/  IMAD.WIDE R24, R13, 0x4, R24 ;  /* 0x000000040d187825 */ /* 0x008fca00078e0218 */
[----:B------:R-:W2:Y:S01]  /*0ee0*/  LDG.E R17, desc[UR12][R24.64] ;  /* 0x0000000c18117981 */ /* 0x000ea2000c1e1900 */
[----:B----4-:R-:W-:-:S05]  /*0ef0*/  IMAD.WIDE R30, R31, 0x4, R20 ;  /* 0x000000041f1e7825 */ /* 0x010fca00078e0214 */
[----:B------:R-:W3:Y:S01]  /*0f00*/  LDG.E R13, desc[UR12][R30.64] ;  /* 0x0000000c1e0d7981 */ /* 0x000ee2000c1e1900 */
[----:B------:R-:W-:Y:S01]  /*0f10*/  IMAD R29, R6, UR11, R12 ;  /* 0x0000000b061d7c24 */ /* 0x000fe2000f8e020c */
[----:B------:R-:W-:Y:S01]  /*0f20*/  IADD3 R37, PT, PT, R10, R19, RZ ;  /* 0x000000130a257210 */ /* 0x000fe20007ffe0ff */
[----:B------:R-:W-:-:S03]  /*0f30*/  IMAD.WIDE R22, R15, 0x4, R24 ;  /* 0x000000040f167825 */ /* 0x000fc600078e0218 */
[-C--:B------:R-:W-:Y:S01]  /*0f40*/  IADD3 R35, PT, PT, R16, R29.reuse, RZ ;  /* 0x0000001d10237210 */ /* 0x080fe20007ffe0ff */
[--C-:B------:R-:W-:Y:S01]  /*0f50*/  IMAD.WIDE R36, R37, 0x4, R20.reuse ;  /* 0x0000000425247825 */ /* 0x100fe200078e0214 */
[----:B------:R-:W-:Y:S01]  /*0f60*/  IADD3 R19, PT, PT, R10, R29, RZ ;  /* 0x0000001d0a137210 */ /* 0x000fe20007ffe0ff */
[----:B------:R-:W4:Y:S02]  /*0f70*/  LDG.E R25, desc[UR12][R22.64] ;  /* 0x0000000c16197981 */ /* 0x000f24000c1e1900 */
[----:B------:R-:W-:-:S04]  /*0f80*/  IMAD.WIDE R34, R35, 0x4, R20 ;  /* 0x0000000423227825 */ /* 0x000fc800078e0214 */
[----:B------:R-:W-:Y:S01]  /*0f90*/  IMAD.WIDE R26, R15, 0x4, R22 ;  /* 0x000000040f1a7825 */ /* 0x000fe200078e0216 */
[----:B------:R-:W5:Y:S03]  /*0fa0*/  LDG.E R16, desc[UR12][R34.64] ;  /* 0x0000000c22107981 */ /* 0x000f66000c1e1900 */
[C---:B------:R-:W-:Y:S01]  /*0fb0*/  IMAD.WIDE R28, R14.reuse, 0x4, R30 ;  /* 0x000000040e1c7825 */ /* 0x040fe200078e021e */
[----:B------:R0:W4:Y:S03]  /*0fc0*/  LDG.E R22, desc[UR12][R26.64] ;  /* 0x0000000c1a167981 */ /* 0x000126000c1e1900 */
[----:B------:R-:W-:Y:S01]  /*0fd0*/  IMAD.WIDE R20, R19, 0x4, R20 ;  /* 0x0000000413147825 */ /* 0x000fe200078e0214 */
[----:B------:R1:W4:Y:S03]  /*0fe0*/  LDG.E R30, desc[UR12][R36.64] ;  /* 0x0000000c241e7981 */ /* 0x000326000c1e1900 */
[C---:B------:R-:W-:Y:S01]  /*0ff0*/  IMAD.WIDE R32, R14.reuse, 0x4, R28 ;  /* 0x000000040e207825 */ /* 0x040fe200078e021c */
[----:B------:R-:W4:Y:S03]  /*1000*/  LDG.E R31, desc[UR12][R20.64] ;  /* 0x0000000c141f7981 */ /* 0x000f26000c1e1900 */
[----:B0-----:R-:W-:Y:S01]  /*1010*/  IMAD.WIDE R26, R15, 0x4, R26 ;  /* 0x000000040f1a7825 */ /* 0x001fe200078e021a */
[----:B------:R-:W4:Y:S03]  /*1020*/  LDG.E R28, desc[UR12][R28.64] ;  /* 0x0000000c1c1c7981 */ /* 0x000f26000c1e1900 */
[C---:B------:R-:W-:Y:S01]  /*1030*/  IMAD.WIDE R34, R14.reuse, 0x4, R34 ;  /* 0x000000040e227825 */ /* 0x040fe200078e0222 */
[----:B------:R0:W4:Y:S03]  /*1040*/  LDG.E R12, desc[UR12][R26.64] ;  /* 0x0000000c1a0c7981 */ /* 0x000126000c1e1900 */
[C---:B-1----:R-:W-:Y:S01]  /*1050*/  IMAD.WIDE R36, R14.reuse, 0x4, R36 ;  /* 0x000000040e247825 */ /* 0x042fe200078e0224 */
[----:B------:R-:W4:Y:S04]  /*1060*/  LDG.E R23, desc[UR12][R32.64] ;  /* 0x0000000c20177981 */ /* 0x000f28000c1e1900 */
[----:B------:R1:W4:Y:S01]  /*1070*/  LDG.E R29, desc[UR12][R34.64] ;  /* 0x0000000c221d7981 */ /* 0x000322000c1e1900 */
[----:B0-----:R-:W-:-:S04]  /*1080*/  IMAD.WIDE R26, R14, 0x4, R32 ;  /* 0x000000040e1a7825 */ /* 0x001fc800078e0220 */
[C---:B------:R-:W-:Y:S01]  /*1090*/  IMAD.WIDE R20, R14.reuse, 0x4, R20 ;  /* 0x000000040e147825 */ /* 0x040fe200078e0214 */
[----:B------:R-:W4:Y:S03]  /*10a0*/  LDG.E R15, desc[UR12][R26.64] ;  /* 0x0000000c1a0f7981 */ /* 0x000f26000c1e1900 */
[----:B-1----:R-:W-:-:S05]  /*10b0*/  IMAD.WIDE R34, R14, 0x4, R34 ;  /* 0x000000040e227825 */ /* 0x002fca00078e0222 */
[----:B------:R0:W4:Y:S04]  /*10c0*/  LDG.E R24, desc[UR12][R34.64] ;  /* 0x0000000c22187981 */ /* 0x000128000c1e1900 */
[----:B------:R-:W4:Y:S04]  /*10d0*/  LDG.E R27, desc[UR12][R36.64] ;  /* 0x0000000c241b7981 */ /* 0x000f28000c1e1900 */
[----:B------:R1:W4:Y:S01]  /*10e0*/  LDG.E R26, desc[UR12][R20.64] ;  /* 0x0000000c141a7981 */ /* 0x000322000c1e1900 */
[----:B0-----:R-:W-:-:S05]  /*10f0*/  IMAD.WIDE R34, R14, 0x4, R34 ;  /* 0x000000040e227825 */ /* 0x001fca00078e0222 */
[----:B------:R-:W4:Y:S01]  /*1100*/  LDG.E R33, desc[UR12][R34.64] ;  /* 0x0000000c22217981 */ /* 0x000f22000c1e1900 */
[----:B-1----:R-:W-:-:S04]  /*1110*/  IMAD.WIDE R20, R14, 0x4, R20 ;  /* 0x000000040e147825 */ /* 0x002fc800078e0214 */
[----:B--2---:R-:W-:-:S04]  /*1120*/  FMUL R32, R8, R17 ;  /* 0x0000001108207220 */ /* 0x004fc80000400000 */
[----:B---3--:R-:W-:Y:S01]  /*1130*/  FFMA R13, R32, R13, R18 ;  /* 0x0000000d200d7223 */ /* 0x008fe20000000012 */
[C---:B------:R-:W-:Y:S02]  /*1140*/  IMAD.WIDE R18, R14.reuse, 0x4, R36 ;  /* 0x000000040e127825 */ /* 0x040fe400078e0224 */
[----:B------:R-:W2:Y:S04]  /*1150*/  LDG.E R36, desc[UR12][R20.64] ;  /* 0x0000000c14247981 */ /* 0x000ea8000c1e1900 */
[----:B------:R0:W3:Y:S02]  /*1160*/  LDG.E R34, desc[UR12][R18.64] ;  /* 0x0000000c12227981 */ /* 0x0000e4000c1e1900 */
[----:B0-----:R-:W-:-:S04]  /*1170*/  IMAD.WIDE R18, R14, 0x4, R18 ;  /* 0x000000040e127825 */ /* 0x001fc800078e0212 */
[----:B------:R-:W-:Y:S02]  /*1180*/  IMAD.WIDE R20, R14, 0x4, R20 ;  /* 0x000000040e147825 */ /* 0x000fe400078e0214 */
[----:B------:R-:W2:Y:S04]  /*1190*/  LDG.E R18, desc[UR12][R18.64] ;  /* 0x0000000c12127981 */ /* 0x000ea8000c1e1900 */
[----:B------:R-:W2:Y:S01]  /*11a0*/  LDG.E R14, desc[UR12][R20.64] ;  /* 0x0000000c140e7981 */ /* 0x000ea2000c1e1900 */
[----:B-----5:R-:W-:Y:S01]  /*11b0*/  FFMA R37, -R32, R16, R13 ;  /* 0x0000001020257223 */ /* 0x020fe2000000010d */
[----:B------:R-:W-:-:S04]  /*11c0*/  FADD R13, -R8, 1 ;  /* 0x3f800000080d7421 */ /* 0x000fc80000000100 */
[----:B------:R-:W-:-:S04]  /*11d0*/  FMUL R16, R17, R13 ;  /* 0x0000000d11107220 */ /* 0x000fc80000400000 */
[----:B----4-:R-:W-:-:S04]  /*11e0*/  FFMA R30, R16, R30, R37 ;  /* 0x0000001e101e7223 */ /* 0x010fc80000000025 */
[----:B------:R-:W-:Y:S01]  /*11f0*/  FFMA R31, -R16, R31, R30 ;  /* 0x0000001f101f7223 */ /* 0x000fe2000000011e */
[----:B------:R-:W-:-:S04]  /*1200*/  FMUL R16, R8, R25 ;  /* 0x0000001908107220 */ /* 0x000fc80000400000 */
[----:B------:R-:W-:Y:S01]  /*1210*/  FFMA R28, R16, R28, R31 ;  /* 0x0000001c101c7223 */ /* 0x000fe2000000001f */
[----:B------:R-:W-:-:S03]  /*1220*/  FMUL R25, R13, R25 ;  /* 0x000000190d197220 */ /* 0x000fc60000400000 */
[----:B------:R-:W-:Y:S01]  /*1230*/  FFMA R28, -R16, R29, R28 ;  /* 0x0000001d101c7223 */ /* 0x000fe2000000011c */
[----:B------:R-:W-:-:S03]  /*1240*/  FMUL R17, R8, R22 ;  /* 0x0000001608117220 */ /* 0x000fc60000400000 */
[----:B------:R-:W-:-:S04]  /*1250*/  FFMA R27, R25, R27, R28 ;  /* 0x0000001b191b7223 */ /* 0x000fc8000000001c */
[----:B------:R-:W-:-:S04]  /*1260*/  FFMA R26, -R25, R26, R27 ;  /* 0x0000001a191a7223 */ /* 0x000fc8000000011b */
[----:B------:R-:W-:Y:S01]  /*1270*/  FFMA R23, R17, R23, R26 ;  /* 0x0000001711177223 */ /* 0x000fe2000000001a */
[----:B------:R-:W-:-:S03]  /*1280*/  FMUL R22, R13, R22 ;  /* 0x000000160d167220 */ /* 0x000fc60000400000 */
[----:B------:R-:W-:Y:S01]  /*1290*/  FFMA R23, -R17, R24, R23 ;  /* 0x0000001811177223 */ /* 0x000fe20000000117 */
[-C--:B------:R-:W-:Y:S01]  /*12a0*/  FMUL R17, R8, R12.reuse ;  /* 0x0000000c08117220 */ /* 0x080fe20000400000 */
[----:B------:R-:W-:Y:S01]  /*12b0*/  UIADD3 UR6, UPT, UPT, UR6, 0x4, URZ ;  /* 0x0000000406067890 */ /* 0x000fe2000fffe0ff */
[----:B------:R-:W-:-:S03]  /*12c0*/  FMUL R12, R13, R12 ;  /* 0x0000000c0d0c7220 */ /* 0x000fc60000400000 */
[----:B------:R-:W-:Y:S01]  /*12d0*/  UISETP.NE.AND UP1, UPT, UR6, UR8, UPT ;  /* 0x000000080600728c */ /* 0x000fe2000bf25270 */
[----:B---3--:R-:W-:-:S04]  /*12e0*/  FFMA R23, R22, R34, R23 ;  /* 0x0000002216177223 */ /* 0x008fc80000000017 */
[----:B--2---:R-:W-:-:S04]  /*12f0*/  FFMA R36, -R22, R36, R23 ;  /* 0x0000002416247223 */ /* 0x004fc80000000117 */
[----:B------:R-:W-:-:S04]  /*1300*/  FFMA R36, R17, R15, R36 ;  /* 0x0000000f11247223 */ /* 0x000fc80000000024 */
[----:B------:R-:W-:-:S04]  /*1310*/  FFMA R33, -R17, R33, R36 ;  /* 0x0000002111217223 */ /* 0x000fc80000000124 */
[----:B------:R-:W-:-:S04]  /*1320*/  FFMA R33, R12, R18, R33 ;  /* 0x000000120c217223 */ /* 0x000fc80000000021 */
[----:B------:R-:W-:Y:S01]  /*1330*/  FFMA R18, -R12, R14, R33 ;  /* 0x0000000e0c127223 */ /* 0x000fe20000000121 */
[----:B------:R-:W-:Y:S06]  /*1340*/  BRA.U UP1, `(.L_x_4) ;  /* 0xfffffff901bc7547 */ /* 0x000fec000b83ffff */
[----:B------:R-:W-:-:S05]  /*1350*/  UMOV UR6, UR8 ;  /* 0x0000000800067c82 */ /* 0x000fca0008000000 */
.L_x_3:
[----:B------:R-:W-:-:S09]  /*1360*/  ULOP3.LUT UP1, UR11, UR9, 0x3, URZ, 0xc0, !UPT ;  /* 0x00000003090b7892 */ /* 0x000fd2000f82c0ff */
[----:B------:R-:W-:Y:S05]  /*1370*/  BRA.U !UP1, `(.L_x_5) ;  /* 0x00000005094c7547 */ /* 0x000fea000b800000 */
[----:B------:R-:W-:Y:S01]  /*1380*/  UISETP.NE.AND UP1, UPT, UR11, 0x1, UPT ;  /* 0x000000010b00788c */ /* 0x000fe2000bf25270 */
[----:B------:R-:W-:Y:S01]  /*1390*/  FADD R19, -R8, 1 ;  /* 0x3f80000008137421 */ /* 0x000fe20000000100 */
[----:B------:R-:W-:-:S04]  /*13a0*/  ULOP3.LUT UR9, UR9, 0x1, URZ, 0xc0, !UPT ;  /* 0x0000000109097892 */ /* 0x000fc8000f8ec0ff */
[----:B------:R-:W-:-:S03]  /*13b0*/  UISETP.NE.U32.AND UP2, UPT, UR9, 0x1, UPT ;  /* 0x000000010900788c */ /* 0x000fc6000bf45070 */
[----:B------:R-:W-:Y:S08]  /*13c0*/  BRA.U !UP1, `(.L_x_6) ;  /* 0x0000000109bc7547 */ /* 0x000ff0000b800000 */
[----:B------:R-:W0:Y:S01]  /*13d0*/  LDC R31, c[0x0][0x394] ;  /* 0x0000e500ff1f7b82 */ /* 0x000e220000000800 */
[----:B------:R-:W1:Y:S01]  /*13e0*/  LDCU UR9, c[0x0][0x398] ;  /* 0x00007300ff0977ac */ /* 0x000e620008000800 */
[----:B------:R-:W-:-:S06]  /*13f0*/  IADD3 R14, PT, PT, R2, UR4, RZ ;  /* 0x00000004020e7c10 */ /* 0x000fcc000fffe0ff */
[----:B------:R-:W2:Y:S08]  /*1400*/  LDC R16, c[0x0][0x3c8] ;  /* 0x0000f200ff107b82 */ /* 0x000eb00000000800 */
[----:B------:R-:W3:Y:S08]  /*1410*/  LDC.64 R26, c[0x0][0x3b8] ;  /* 0x0000ee00ff1a7b82 */ /* 0x000ef00000000a00 */
[----:B------:R-:W4:Y:S01]  /*1420*/  LDC.64 R22, c[0x0][0x388] ;  /* 0x0000e200ff167b82 */ /* 0x000f220000000a00 */
[----:B0-----:R-:W-:-:S04]  /*1430*/  IMAD R12, R31, UR6, R9 ;  /* 0x000000061f0c7c24 */ /* 0x001fc8000f8e0209 */
[--C-:B-1----:R-:W-:Y:S02]  /*1440*/  IMAD R15, R11, UR9, R12.reuse ;  /* 0x000000090b0f7c24 */ /* 0x102fe4000f8e020c */
[----:B------:R-:W-:Y:S02]  /*1450*/  IMAD R17, R6, UR9, R12 ;  /* 0x0000000906117c24 */ /* 0x000fe4000f8e020c */
[----:B--2---:R-:W-:Y:S01]  /*1460*/  IMAD R13, R16, UR6, R7 ;  /* 0x00000006100d7c24 */ /* 0x004fe2000f8e0207 */
[----:B------:R-:W-:-:S03]  /*1470*/  IADD3 R21, PT, PT, R14, R15, RZ ;  /* 0x0000000f0e157210 */ /* 0x000fc60007ffe0ff */
[----:B---3--:R-:W-:Y:S01]  /*1480*/  IMAD.WIDE R26, R13, 0x4, R26 ;  /* 0x000000040d1a7825 */ /* 0x008fe200078e021a */
[----:B------:R-:W-:Y:S02]  /*1490*/  IADD3 R13, PT, PT, R14, R17, RZ ;  /* 0x000000110e0d7210 */ /* 0x000fe40007ffe0ff */
[C---:B------:R-:W-:Y:S02]  /*14a0*/  IADD3 R15, PT, PT, R10.reuse, R15, RZ ;  /* 0x0000000f0a0f7210 */ /* 0x040fe40007ffe0ff */
[----:B------:R0:W2:Y:S01]  /*14b0*/  LDG.E R28, desc[UR12][R26.64] ;  /* 0x0000000c1a1c7981 */ /* 0x0000a2000c1e1900 */
[----:B----4-:R-:W-:Y:S01]  /*14c0*/  IMAD.WIDE R20, R21, 0x4, R22 ;  /* 0x0000000415147825 */ /* 0x010fe200078e0216 */
[----:B------:R-:W-:-:S03]  /*14d0*/  IADD3 R25, PT, PT, R10, R17, RZ ;  /* 0x000000110a197210 */ /* 0x000fc60007ffe0ff */
[--C-:B------:R-:W-:Y:S01]  /*14e0*/  IMAD.WIDE R12, R13, 0x4, R22.reuse ;  /* 0x000000040d0c7825 */ /* 0x100fe200078e0216 */
[----:B------:R1:W3:Y:S03]  /*14f0*/  LDG.E R29, desc[UR12][R20.64] ;  /* 0x0000000c141d7981 */ /* 0x0002e6000c1e1900 */
[----:B------:R-:W-:Y:S01]  /*1500*/  IMAD.WIDE R14, R15, 0x4, R22 ;  /* 0x000000040f0e7825 */ /* 0x000fe200078e0216 */
[----:B------:R4:W5:Y:S03]  /*1510*/  LDG.E R30, desc[UR12][R12.64] ;  /* 0x0000000c0c1e7981 */ /* 0x000966000c1e1900 */
[----:B------:R-:W-:Y:S01]  /*1520*/  IMAD.WIDE R16, R16, 0x4, R26 ;  /* 0x0000000410107825 */ /* 0x000fe200078e021a */
[----:B------:R2:W5:Y:S03]  /*1530*/  LDG.E R32, desc[UR12][R14.64] ;  /* 0x0000000c0e207981 */ /* 0x000566000c1e1900 */
[----:B------:R-:W-:-:S02]  /*1540*/  IMAD.WIDE R22, R25, 0x4, R22 ;  /* 0x0000000419167825 */ /* 0x000fc400078e0216 */
[----:B------:R-:W5:Y:S02]  /*1550*/  LDG.E R16, desc[UR12][R16.64] ;  /* 0x0000000c10107981 */ /* 0x000f64000c1e1900 */
[C---:B------:R-:W-:Y:S02]  /*1560*/  IMAD.WIDE R24, R31.reuse, 0x4, R20 ;  /* 0x000000041f187825 */ /* 0x040fe400078e0214 */
[----:B------:R-:W5:Y:S02]  /*1570*/  LDG.E R33, desc[UR12][R22.64] ;  /* 0x0000000c16217981 */ /* 0x000f64000c1e1900 */
[C---:B0-----:R-:W-:Y:S02]  /*1580*/  IMAD.WIDE R26, R31.reuse, 0x4, R12 ;  /* 0x000000041f1a7825 */ /* 0x041fe400078e020c */
[----:B------:R-:W5:Y:S02]  /*1590*/  LDG.E R24, desc[UR12][R24.64] ;  /* 0x0000000c18187981 */ /* 0x000f64000c1e1900 */
[----:B-1----:R-:W-:-:S02]  /*15a0*/  IMAD.WIDE R20, R31, 0x4, R14 ;  /* 0x000000041f147825 */ /* 0x002fc400078e020e */
[----:B------:R-:W5:Y:S02]  /*15b0*/  LDG.E R26, desc[UR12][R26.64] ;  /* 0x0000000c1a1a7981 */ /* 0x000f64000c1e1900 */
[----:B----4-:R-:W-:Y:S02]  /*15c0*/  IMAD.WIDE R12, R31, 0x4, R22 ;  /* 0x000000041f0c7825 */ /* 0x010fe400078e0216 */
[----:B------:R-:W4:Y:S04]  /*15d0*/  LDG.E R20, desc[UR12][R20.64] ;  /* 0x0000000c14147981 */ /* 0x000f28000c1e1900 */
[----:B------:R-:W4:Y:S01]  /*15e0*/  LDG.E R13, desc[UR12][R12.64] ;  /* 0x0000000c0c0d7981 */ /* 0x000f22000c1e1900 */
[----:B------:R-:W-:Y:S01]  /*15f0*/  UIADD3 UR6, UPT, UPT, UR6, 0x2, URZ ;  /* 0x0000000206067890 */ /* 0x000fe2000fffe0ff */
[-C--:B--2---:R-:W-:Y:S01]  /*1600*/  FMUL R15, R8, R28.reuse ;  /* 0x0000001c080f7220 */ /* 0x084fe20000400000 */
[----:B------:R-:W-:-:S03]  /*1610*/  FMUL R28, R19, R28 ;  /* 0x0000001c131c7220 */ /* 0x000fc60000400000 */
[----:B---3--:R-:W-:-:S04]  /*1620*/  FFMA R29, R15, R29, R18 ;  /* 0x0000001d0f1d7223 */ /* 0x008fc80000000012 */
[----:B-----5:R-:W-:-:S04]  /*1630*/  FFMA R29, -R15, R30, R29 ;  /* 0x0000001e0f1d7223 */ /* 0x020fc8000000011d */
[----:B------:R-:W-:Y:S01]  /*1640*/  FFMA R32, R28, R32, R29 ;  /* 0x000000201c207223 */ /* 0x000fe2000000001d */
[----:B------:R-:W-:-:S03]  /*1650*/  FMUL R14, R8, R16 ;  /* 0x00000010080e7220 */ /* 0x000fc60000400000 */
[----:B------:R-:W-:-:S04]  /*1660*/  FFMA R33, -R28, R33, R32 ;  /* 0x000000211c217223 */ /* 0x000fc80000000120 */
[----:B------:R-:W-:Y:S01]  /*1670*/  FFMA R33, R14, R24, R33 ;  /* 0x000000180e217223 */ /* 0x000fe20000000021 */
[----:B------:R-:W-:-:S03]  /*1680*/  FMUL R15, R19, R16 ;  /* 0x00000010130f7220 */ /* 0x000fc60000400000 */
[----:B------:R-:W-:-:S04]  /*1690*/  FFMA R26, -R14, R26, R33 ;  /* 0x0000001a0e1a7223 */ /* 0x000fc80000000121 */
[----:B----4-:R-:W-:-:S04]  /*16a0*/  FFMA R20, R15, R20, R26 ;  /* 0x000000140f147223 */ /* 0x010fc8000000001a */
[----:B------:R-:W-:-:S07]  /*16b0*/  FFMA R18, -R15, R13, R20 ;  /* 0x0000000d0f127223 */ /* 0x000fce0000000114 */
.L_x_6:
[----:B------:R-:W-:Y:S05]  /*16c0*/  BRA.U UP2, `(.L_x_5) ;  /* 0x0000000102787547 */ /* 0x000fea000b800000 */
        /* <DEDUP_REMOVED lines=10> */
[C---:B------:R-:W-:Y:S02]  /*1770*/  IADD3 R17, PT, PT, R24.reuse, R11, RZ ;  /* 0x0000000b18117210 */ /* 0x040fe40007ffe0ff */
[----:B------:R-:W-:Y:S01]  /*1780*/  IADD3 R25, PT, PT, R24, R21, RZ ;  /* 0x0000001518197210 */ /* 0x000fe20007ffe0ff */
[----:B---3--:R-:W-:Y:S01]  /*1790*/  IMAD.WIDE R22, R23, 0x4, R14 ;  /* 0x0000000417167825 */ /* 0x008fe200078e020e */
[----:B------:R-:W-:-:S05]  /*17a0*/  IADD3 R11, PT, PT, R10, R11, RZ ;  /* 0x0000000b0a0b7210 */ /* 0x000fca0007ffe0ff */
[----:B------:R-:W2:Y:S01]  /*17b0*/  LDG.E R22, desc[UR12][R22.64] ;  /* 0x0000000c16167981 */ /* 0x000ea2000c1e1900 */
[----:B----4-:R-:W-:-:S04]  /*17c0*/  IMAD.WIDE R14, R17, 0x4, R12 ;  /* 0x00000004110e7825 */ /* 0x010fc800078e020c */
[--C-:B------:R-:W-:Y:S01]  /*17d0*/  IMAD.WIDE R16, R25, 0x4, R12.reuse ;  /* 0x0000000419107825 */ /* 0x100fe200078e020c */
[----:B------:R-:W-:Y:S01]  /*17e0*/  IADD3 R25, PT, PT, R10, R21, RZ ;  /* 0x000000150a197210 */ /* 0x000fe20007ffe0ff */
[----:B------:R-:W3:Y:S02]  /*17f0*/  LDG.E R14, desc[UR12][R14.64] ;  /* 0x0000000c0e0e7981 */ /* 0x000ee4000c1e1900 */
[--C-:B------:R-:W-:Y:S02]  /*1800*/  IMAD.WIDE R20, R11, 0x4, R12.reuse ;  /* 0x000000040b147825 */ /* 0x100fe400078e020c */
[----:B------:R-:W4:Y:S02]  /*1810*/  LDG.E R17, desc[UR12][R16.64] ;  /* 0x0000000c10117981 */ /* 0x000f24000c1e1900 */
[----:B------:R-:W-:Y:S02]  /*1820*/  IMAD.WIDE R12, R25, 0x4, R12 ;  /* 0x00000004190c7825 */ /* 0x000fe400078e020c */
[----:B------:R-:W5:Y:S04]  /*1830*/  LDG.E R20, desc[UR12][R20.64] ;  /* 0x0000000c14147981 */ /* 0x000f68000c1e1900 */
[----:B------:R-:W5:Y:S01]  /*1840*/  LDG.E R13, desc[UR12][R12.64] ;  /* 0x0000000c0c0d7981 */ /* 0x000f62000c1e1900 */
[-C--:B--2---:R-:W-:Y:S01]  /*1850*/  FMUL R11, R8, R22.reuse ;  /* 0x00000016080b7220 */ /* 0x084fe20000400000 */
[----:B------:R-:W-:-:S03]  /*1860*/  FMUL R19, R19, R22 ;  /* 0x0000001613137220 */ /* 0x000fc60000400000 */
[----:B---3--:R-:W-:-:S04]  /*1870*/  FFMA R18, R11, R14, R18 ;  /* 0x0000000e0b127223 */ /* 0x008fc80000000012 */
[----:B----4-:R-:W-:-:S04]  /*1880*/  FFMA R18, -R11, R17, R18 ;  /* 0x000000110b127223 */ /* 0x010fc80000000112 */
[----:B-----5:R-:W-:-:S04]  /*1890*/  FFMA R18, R19, R20, R18 ;  /* 0x0000001413127223 */ /* 0x020fc80000000012 */
[----:B------:R-:W-:-:S07]  /*18a0*/  FFMA R18, -R19, R13, R18 ;  /* 0x0000000d13127223 */ /* 0x000fce0000000112 */
.L_x_5:
[----:B------:R-:W-:Y:S05]  /*18b0*/  BRA.U UP0, `(.L_x_7) ;  /* 0xfffffff500347547 */ /* 0x000fea000b83ffff */
[----:B------:R-:W-:-:S09]  /*18c0*/  UISETP.NE.AND UP0, UPT, UR4, UR7, UPT ;  /* 0x000000070400728c */ /* 0x000fd2000bf05270 */
[----:B------:R-:W-:Y:S05]  /*18d0*/  BRA.U !UP0, `(.L_x_2) ;  /* 0x0000000d08707547 */ /* 0x000fea000b800000 */
[----:B------:R-:W-:Y:S01]  /*18e0*/  UIADD3 UR4, UPT, UPT, UR4, 0x1, URZ ;  /* 0x0000000104047890 */ /* 0x000fe2000fffe0ff */
[----:B------:R-:W-:Y:S11]  /*18f0*/  BRA `(.L_x_8) ;  /* 0xfffffff4001c7947 */ /* 0x000ff6000383ffff */
.L_x_1:
[----:B------:R-:W-:Y:S01]  /*1900*/  UISETP.GE.AND UP0, UPT, UR14, URZ, UPT ;  /* 0x000000ff0e00728c */ /* 0x000fe2000bf06270 */
[----:B------:R-:W-:-:S08]  /*1910*/  FADD R6, -R14, R17 ;  /* 0x000000110e067221 */ /* 0x000fd00000000100 */
[----:B------:R-:W-:Y:S05]  /*1920*/  BRA.U !UP0, `(.L_x_2) ;  /* 0x0000000d085c7547 */ /* 0x000fea000b800000 */
[----:B------:R-:W0:Y:S01]  /*1930*/  LDCU.64 UR4, c[0x0][0x3c0] ;  /* 0x00007800ff0477ac */ /* 0x000e220008000a00 */
[----:B------:R-:W1:Y:S01]  /*1940*/  LDCU UR6, c[0x0][0x390] ;  /* 0x00007200ff0677ac */ /* 0x000e620008000800 */
[----:B0-----:R-:W-:Y:S01]  /*1950*/  UISETP.GE.AND UP0, UPT, UR4, 0x1, UPT ;  /* 0x000000010400788c */ /* 0x001fe2000bf06270 */
[C---:B------:R-:W-:Y:S02]  /*1960*/  IMAD R13, R9.reuse, UR5, RZ ;  /* 0x00000005090d7c24 */ /* 0x040fe4000f8e02ff */
[----:B-1----:R-:W-:-:S06]  /*1970*/  IMAD R7, R9, UR6, RZ ;  /* 0x0000000609077c24 */ /* 0x002fcc000f8e02ff */
[----:B------:R-:W-:Y:S05]  /*1980*/  BRA.U !UP0, `(.L_x_2) ;  /* 0x0000000d08447547 */ /* 0x000fea000b800000 */
[----:B------:R-:W0:Y:S01]  /*1990*/  LDCU UR4, c[0x0][0x3cc] ;  /* 0x00007980ff0477ac */ /* 0x000e220008000800 */
[----:B------:R-:W-:Y:S02]  /*19a0*/  HFMA2 R18, -RZ, RZ, 0, 0 ;  /* 0x00000000ff127431 */ /* 0x000fe400000001ff */
[C---:B0-----:R-:W-:Y:S02]  /*19b0*/  IMAD R10, R8.reuse, UR4, R13 ;  /* 0x00000004080a7c24 */ /* 0x041fe4000f8e020d */
[----:B------:R-:W-:Y:S02]  /*19c0*/  IMAD R12, R8, UR4, R11 ;  /* 0x00000004080c7c24 */ /* 0x000fe4000f8e020b */
[----:B------:R-:W-:Y:S01]  /*19d0*/  FADD R8, R6, 1 ;  /* 0x3f80000006087421 */ /* 0x000fe20000000000 */
[----:B------:R-:W-:Y:S01]  /*19e0*/  UMOV UR4, URZ ;  /* 0x000000ff00047c82 */ /* 0x000fe20008000000 */
[----:B------:R-:W-:Y:S02]  /*19f0*/  IADD3 R9, PT, PT, R11, R10, RZ ;  /* 0x0000000a0b097210 */ /* 0x000fe40007ffe0ff */
[----:B------:R-:W-:-:S07]  /*1a00*/  IADD3 R10, PT, PT, R13, R12, RZ ;  /* 0x0000000c0d0a7210 */ /* 0x000fce0007ffe0ff */
.L_x_14:
[----:B------:R-:W-:-:S05]  /*1a10*/  UMOV UR5, URZ ;  /* 0x000000ff00057c82 */ /* 0x000fca0008000000 */
.L_x_13:
[----:B------:R-:W0:Y:S01]  /*1a20*/  LDCU UR7, c[0x0][0x3c0] ;  /* 0x00007800ff0777ac */ /* 0x000e220008000800 */
[----:B------:R-:W-:Y:S01]  /*1a30*/  UMOV UR6, URZ ;  /* 0x000000ff00067c82 */ /* 0x000fe20008000000 */
[----:B0-----:R-:W-:-:S09]  /*1a40*/  UISETP.GE.U32.AND UP0, UPT, UR7, 0x4, UPT ;  /* 0x000000040700788c */ /* 0x001fd2000bf06070 */
[----:B------:R-:W-:Y:S05]  /*1a50*/  BRA.U !UP0, `(.L_x_9) ;  /* 0x00000005086c7547 */ /* 0x000fea000b800000 */
[----:B------:R-:W0:Y:S01]  /*1a60*/  LDCU UR8, c[0x0][0x398] ;  /* 0x00007300ff0877ac */ /* 0x000e220008000800 */
[----:B------:R-:W-:Y:S02]  /*1a70*/  IADD3 R11, PT, PT, R5, UR5, RZ ;  /* 0x00000005050b7c10 */ /* 0x000fe4000fffe0ff */
[--C-:B------:R-:W-:Y:S01]  /*1a80*/  IADD3 R13, PT, PT, R2, UR4, R7.reuse ;  /* 0x00000004020d7c10 */ /* 0x100fe2000fffe007 */
[----:B------:R-:W-:Y:S01]  /*1a90*/  ULOP3.LUT UR6, UR7, 0x7ffffffc, URZ, 0xc0, !UPT ;  /* 0x7ffffffc07067892 */ /* 0x000fe2000f8ec0ff */
[----:B------:R-:W-:Y:S02]  /*1aa0*/  IADD3 R12, PT, PT, R3, UR4, R7 ;  /* 0x00000004030c7c10 */ /* 0x000fe4000fffe007 */
[----:B------:R-:W-:Y:S01]  /*1ab0*/  IADD3 R6, PT, PT, R4, UR5, RZ ;  /* 0x0000000504067c10 */ /* 0x000fe2000fffe0ff */
[----:B------:R-:W-:Y:S01]  /*1ac0*/  UIADD3 UR6, UPT, UPT, -UR6, URZ, URZ ;  /* 0x000000ff06067290 */ /* 0x000fe2000fffe1ff */
[C---:B0-----:R-:W-:Y:S02]  /*1ad0*/  IMAD R14, R11.reuse, UR8, R13 ;  /* 0x000000080b0e7c24 */ /* 0x041fe4000f8e020d */
[----:B------:R-:W-:-:S02]  /*1ae0*/  IMAD R11, R11, UR8, R12 ;  /* 0x000000080b0b7c24 */ /* 0x000fc4000f8e020c */
[C---:B------:R-:W-:Y:S02]  /*1af0*/  IMAD R13, R6.reuse, UR8, R13 ;  /* 0x00000008060d7c24 */ /* 0x040fe4000f8e020d */
[----:B------:R-:W-:Y:S01]  /*1b00*/  IMAD R12, R6, UR8, R12 ;  /* 0x00000008060c7c24 */ /* 0x000fe2000f8e020c */
[----:B------:R-:W-:-:S07]  /*1b10*/  MOV R6, R10 ;  /* 0x0000000a00067202 */ /* 0x000fce0000000f00 */
.L_x_10:
[----:B------:R-:W0:Y:S08]  /*1b20*/  LDC.64 R36, c[0x0][0x3b8] ;  /* 0x0000ee00ff247b82 */ /* 0x000e300000000a00 */
[----:B------:R-:W1:Y:S08]  /*1b30*/  LDC.64 R20, c[0x0][0x388] ;  /* 0x0000e200ff147b82 */ /* 0x000e700000000a00 */
[----:B------:R-:W2:Y:S01]  /*1b40*/  LDC R23, c[0x0][0x3c8] ;  /* 0x0000f200ff177b82 */ /* 0x000ea20000000800 */
[----:B0-----:R-:W-:-:S07]  /*1b50*/  IMAD.WIDE R36, R6, 0x4, R36 ;  /* 0x0000000406247825 */ /* 0x001fce00078e0224 */
[----:B------:R-:W0:Y:S01]  /*1b60*/  LDC R17, c[0x0][0x394] ;  /* 0x0000e500ff117b82 */ /* 0x000e220000000800 */
[----:B------:R2:W3:Y:S01]  /*1b70*/  LDG.E R15, desc[UR12][R36.64] ;  /* 0x0000000c240f7981 */ /* 0x0004e2000c1e1900 */
[----:B-1----:R-:W-:-:S05]  /*1b80*/  IMAD.WIDE R24, R12, 0x4, R20 ;  /* 0x000000040c187825 */ /* 0x002fca00078e0214 */
[----:B------:R-:W4:Y:S01]  /*1b90*/  LDG.E R16, desc[UR12][R24.64] ;  /* 0x0000000c18107981 */ /* 0x000f22000c1e1900 */
[----:B------:R-:W-:-:S05]  /*1ba0*/  IMAD.WIDE R34, R13, 0x4, R20 ;  /* 0x000000040d227825 */ /* 0x000fca00078e0214 */
[----:B------:R-:W5:Y:S01]  /*1bb0*/  LDG.E R26, desc[UR12][R34.64] ;  /* 0x0000000c221a7981 */ /* 0x000f62000c1e1900 */
[----:B------:R-:W-:-:S04]  /*1bc0*/  IMAD.WIDE R32, R11, 0x4, R20 ;  /* 0x000000040b207825 */ /* 0x000fc800078e0214 */
[----:B------:R-:W-:Y:S01]  /*1bd0*/  IMAD.WIDE R20, R14, 0x4, R20 ;  /* 0x000000040e147825 */ /* 0x000fe200078e0214 */
[----:B------:R-:W5:Y:S04]  /*1be0*/  LDG.E R22, desc[UR12][R32.64] ;  /* 0x0000000c20167981 */ /* 0x000f68000c1e1900 */
[----:B------:R-:W5:Y:S01]  /*1bf0*/  LDG.E R29, desc[UR12][R20.64] ;  /* 0x0000000c141d7981 */ /* 0x000f62000c1e1900 */
[----:B--2---:R-:W-:-:S05]  /*1c00*/  IMAD.WIDE R36, R23, 0x4, R36 ;  /* 0x0000000417247825 */ /* 0x004fca00078e0224 */
[----:B------:R1:W2:Y:S01]  /*1c10*/  LDG.E R30, desc[UR12][R36.64] ;  /* 0x0000000c241e7981 */ /* 0x0002a2000c1e1900 */
[----:B---3--:R-:W-:-:S04]  /*1c20*/  FMUL R27, R8, R15 ;  /* 0x0000000f081b7220 */ /* 0x008fc80000400000 */
[----:B----4-:R-:W-:Y:S01]  /*1c30*/  FFMA R28, R27, R16, R18 ;  /* 0x000000101b1c7223 */ /* 0x010fe20000000012 */
[----:B0-----:R-:W-:-:S05]  /*1c40*/  IMAD.WIDE R18, R17, 0x4, R24 ;  /* 0x0000000411127825 */ /* 0x001fca00078e0218 */
[----:B------:R0:W3:Y:S01]  /*1c50*/  LDG.E R16, desc[UR12][R18.64] ;  /* 0x0000000c12107981 */ /* 0x0000e2000c1e1900 */
[----:B-----5:R-:W-:Y:S01]  /*1c60*/  FFMA R27, -R27, R26, R28 ;  /* 0x0000001a1b1b7223 */ /* 0x020fe2000000011c */
[----:B------:R-:W-:Y:S01]  /*1c70*/  FADD R26, -R8, 1 ;  /* 0x3f800000081a7421 */ /* 0x000fe20000000100 */
[----:B-1----:R-:W-:-:S04]  /*1c80*/  IMAD.WIDE R36, R23, 0x4, R36 ;  /* 0x0000000417247825 */ /* 0x002fc800078e0224 */
[----:B------:R-:W-:-:S04]  /*1c90*/  FMUL R24, R15, R26 ;  /* 0x0000001a0f187220 */ /* 0x000fc80000400000 */
[C---:B------:R-:W-:Y:S01]  /*1ca0*/  FFMA R22, R24.reuse, R22, R27 ;  /* 0x0000001618167223 */ /* 0x040fe2000000001b */
[----:B0-----:R-:W-:Y:S01]  /*1cb0*/  IMAD.WIDE R18, R17, 0x4, R18 ;  /* 0x0000000411127825 */ /* 0x001fe200078e0212 */
[----:B------:R-:W4:Y:S03]  /*1cc0*/  LDG.E R27, desc[UR12][R36.64] ;  /* 0x0000000c241b7981 */ /* 0x000f26000c1e1900 */
[----:B------:R-:W-:Y:S01]  /*1cd0*/  FFMA R29, -R24, R29, R22 ;  /* 0x0000001d181d7223 */ /* 0x000fe20000000116 */
[----:B------:R-:W-:Y:S01]  /*1ce0*/  IMAD.WIDE R24, R23, 0x4, R36 ;  /* 0x0000000417187825 */ /* 0x000fe200078e0224 */
[----:B------:R-:W5:Y:S03]  /*1cf0*/  LDG.E R28, desc[UR12][R18.64] ;  /* 0x0000000c121c7981 */ /* 0x000f66000c1e1900 */
[C---:B------:R-:W-:Y:S01]  /*1d00*/  IMAD.WIDE R34, R17.reuse, 0x4, R34 ;  /* 0x0000000411227825 */ /* 0x040fe200078e0222 */
[----:B------:R0:W5:Y:S04]  /*1d10*/  LDG.E R15, desc[UR12][R24.64] ;  /* 0x0000000c180f7981 */ /* 0x000168000c1e1900 */
[----:B------:R1:W4:Y:S01]  /*1d20*/  LDG.E R22, desc[UR12][R34.64] ;  /* 0x0000000c22167981 */ /* 0x000322000c1e1900 */
[----:B------:R-:W-:-:S04]  /*1d30*/  IMAD.WIDE R20, R17, 0x4, R20 ;  /* 0x0000000411147825 */ /* 0x000fc800078e0214 */
[C---:B0-----:R-:W-:Y:S01]  /*1d40*/  IMAD.WIDE R24, R17.reuse, 0x4, R18 ;  /* 0x0000000411187825 */ /* 0x041fe200078e0212 */
[----:B------:R-:W5:Y:S03]  /*1d50*/  LDG.E R31, desc[UR12][R20.64] ;  /* 0x0000000c141f7981 */ /* 0x000f66000c1e1900 */
[C---:B------:R-:W-:Y:S02]  /*1d60*/  IMAD.WIDE R18, R17.reuse, 0x4, R32 ;  /* 0x0000000411127825 */ /* 0x040fe400078e0220 */
[----:B------:R2:W5:Y:S04]  /*1d70*/  LDG.E R24, desc[UR12][R24.64] ;  /* 0x0000000c18187981 */ /* 0x000568000c1e1900 */
[----:B------:R0:W5:Y:S01]  /*1d80*/  LDG.E R32, desc[UR12][R18.64] ;  /* 0x0000000c12207981 */ /* 0x000162000c1e1900 */
[----:B-1----:R-:W-:-:S04]  /*1d90*/  IMAD.WIDE R34, R17, 0x4, R34 ;  /* 0x0000000411227825 */ /* 0x002fc800078e0222 */
[----:B--2---:R-:W-:Y:S01]  /*1da0*/  FMUL R25, R8, R30 ;  /* 0x0000001e08197220 */ /* 0x004fe20000400000 */
[----:B0-----:R-:W-:-:S04]  /*1db0*/  IMAD.WIDE R18, R17, 0x4, R18 ;  /* 0x0000000411127825 */ /* 0x001fc800078e0212 */
[----:B------:R-:W-:-:S05]  /*1dc0*/  IMAD.WIDE R20, R17, 0x4, R20 ;  /* 0x0000000411147825 */ /* 0x000fca00078e0214 */
[----:B------:R0:W2:Y:S02]  /*1dd0*/  LDG.E R37, desc[UR12][R20.64] ;  /* 0x0000000c14257981 */ /* 0x0000a4000c1e1900 */
[----:B0-----:R-:W-:-:S06]  /*1de0*/  IMAD.WIDE R20, R17, 0x4, R20 ;  /* 0x0000000411147825 */ /* 0x001fcc00078e0214 */
[----:B------:R-:W2:Y:S01]  /*1df0*/  LDG.E R20, desc[UR12][R20.64] ;  /* 0x0000000c14147981 */ /* 0x000ea2000c1e1900 */
[----:B---3--:R-:W-:-:S03]  /*1e00*/  FFMA R16, R25, R16, R29 ;  /* 0x0000001019107223 */ /* 0x008fc6000000001d */
[----:B------:R0:W3:Y:S02]  /*1e10*/  LDG.E R29, desc[UR12][R34.64] ;  /* 0x0000000c221d7981 */ /* 0x0000e4000c1e1900 */
[----:B0-----:R-:W-:-:S05]  /*1e20*/  IMAD.WIDE R34, R17, 0x4, R34 ;  /* 0x0000000411227825 */ /* 0x001fca00078e0222 */
[----:B------:R-:W2:Y:S04]  /*1e30*/  LDG.E R33, desc[UR12][R34.64] ;  /* 0x0000000c22217981 */ /* 0x000ea8000c1e1900 */
[----:B------:R0:W2:Y:S02]  /*1e40*/  LDG.E R34, desc[UR12][R18.64] ;  /* 0x0000000c12227981 */ /* 0x0000a4000c1e1900 */
[----:B0-----:R-:W-:-:S05]  /*1e50*/  IMAD.WIDE R18, R17, 0x4, R18 ;  /* 0x0000000411127825 */ /* 0x001fca00078e0212 */
[----:B------:R0:W2:Y:S01]  /*1e60*/  LDG.E R36, desc[UR12][R18.64] ;  /* 0x0000000c12247981 */ /* 0x0000a2000c1e1900 */
[----:B----4-:R-:W-:Y:S01]  /*1e70*/  FFMA R25, -R25, R22, R16 ;  /* 0x0000001619197223 */ /* 0x010fe20000000110 */
[----:B------:R-:W-:-:S04]  /*1e80*/  FMUL R30, R26, R30 ;  /* 0x0000001e1a1e7220 */ /* 0x000fc80000400000 */
[----:B-----5:R-:W-:Y:S01]  /*1e90*/  FFMA R32, R30, R32, R25 ;  /* 0x000000201e207223 */ /* 0x020fe20000000019 */
[----:B------:R-:W-:-:S03]  /*1ea0*/  FMUL R16, R8, R27 ;  /* 0x0000001b08107220 */ /* 0x000fc60000400000 */
[----:B------:R-:W-:-:S04]  /*1eb0*/  FFMA R31, -R30, R31, R32 ;  /* 0x0000001f1e1f7223 */ /* 0x000fc80000000120 */
[----:B------:R-:W-:Y:S01]  /*1ec0*/  FFMA R28, R16, R28, R31 ;  /* 0x0000001c101c7223 */ /* 0x000fe2000000001f */
[----:B------:R-:W-:Y:S01]  /*1ed0*/  UIADD3 UR6, UPT, UPT, UR6, 0x4, URZ ;  /* 0x0000000406067890 */ /* 0x000fe2000fffe0ff */
[----:B0-----:R-:W-:-:S03]  /*1ee0*/  FMUL R18, R26, R15 ;  /* 0x0000000f1a127220 */ /* 0x001fc60000400000 */
[----:B------:R-:W-:Y:S01]  /*1ef0*/  UISETP.NE.AND UP0, UPT, UR6, URZ, UPT ;  /* 0x000000ff0600728c */ /* 0x000fe2000bf05270 */
[----:B------:R-:W-:Y:S02]  /*1f00*/  LEA R6, R23, R6, 0x2 ;  /* 0x0000000617067211 */ /* 0x000fe400078e10ff */
[C---:B------:R-:W-:Y:S02]  /*1f10*/  LEA R14, R17.reuse, R14, 0x2 ;  /* 0x0000000e110e7211 */ /* 0x040fe400078e10ff */
[C---:B------:R-:W-:Y:S02]  /*1f20*/  LEA R11, R17.reuse, R11, 0x2 ;  /* 0x0000000b110b7211 */ /* 0x040fe400078e10ff */
[C---:B------:R-:W-:Y:S02]  /*1f30*/  LEA R13, R17.reuse, R13, 0x2 ;  /* 0x0000000d110d7211 */ /* 0x040fe400078e10ff */
[----:B------:R-:W-:Y:S01]  /*1f40*/  LEA R12, R17, R12, 0x2 ;  /* 0x0000000c110c7211 */ /* 0x000fe200078e10ff */
[----:B---3--:R-:W-:Y:S01]  /*1f50*/  FFMA R29, -R16, R29, R28 ;  /* 0x0000001d101d7223 */ /* 0x008fe2000000011c */
[----:B------:R-:W-:-:S04]  /*1f60*/  FMUL R16, R26, R27 ;  /* 0x0000001b1a107220 */ /* 0x000fc80000400000 */
[----:B--2---:R-:W-:-:S04]  /*1f70*/  FFMA R34, R16, R34, R29 ;  /* 0x0000002210227223 */ /* 0x004fc8000000001d */
[----:B------:R-:W-:Y:S01]  /*1f80*/  FFMA R37, -R16, R37, R34 ;  /* 0x0000002510257223 */ /* 0x000fe20000000122 */
[----:B------:R-:W-:-:S04]  /*1f90*/  FMUL R16, R8, R15 ;  /* 0x0000000f08107220 */ /* 0x000fc80000400000 */
[----:B------:R-:W-:-:S04]  /*1fa0*/  FFMA R24, R16, R24, R37 ;  /* 0x0000001810187223 */ /* 0x000fc80000000025 */
[----:B------:R-:W-:-:S04]  /*1fb0*/  FFMA R33, -R16, R33, R24 ;  /* 0x0000002110217223 */ /* 0x000fc80000000118 */
[----:B------:R-:W-:-:S04]  /*1fc0*/  FFMA R33, R18, R36, R33 ;  /* 0x0000002412217223 */ /* 0x000fc80000000021 */
[----:B------:R-:W-:Y:S01]  /*1fd0*/  FFMA R18, -R18, R20, R33 ;  /* 0x0000001412127223 */ /* 0x000fe20000000121 */
[----:B------:R-:W-:Y:S06]  /*1fe0*/  BRA.U UP0, `(.L_x_10) ;  /* 0xfffffff900cc7547 */ /* 0x000fec000b83ffff */
[----:B------:R-:W0:Y:S02]  /*1ff0*/  LDCU UR6, c[0x0][0x3c0] ;  /* 0x00007800ff0677ac */ /* 0x000e240008000800 */
[----:B0-----:R-:W-:-:S12]  /*2000*/  ULOP3.LUT UR6, UR6, 0x7ffffffc, URZ, 0xc0, !UPT ;  /* 0x7ffffffc06067892 */ /* 0x001fd8000f8ec0ff */
.L_x_9:
[----:B------:R-:W0:Y:S02]  /*2010*/  LDCU UR7, c[0x0][0x3c0] ;  /* 0x00007800ff0777ac */ /* 0x000e240008000800 */
[----:B0-----:R-:W-:-:S09]  /*2020*/  ULOP3.LUT UP0, UR8, UR7, 0x3, URZ, 0xc0, !UPT ;  /* 0x0000000307087892 */ /* 0x001fd2000f80c0ff */
[----:B------:R-:W-:Y:S05]  /*2030*/  BRA.U !UP0, `(.L_x_11) ;  /* 0x00000005085c7547 */ /* 0x000fea000b800000 */
[----:B------:R-:W-:Y:S01]  /*2040*/  UISETP.NE.AND UP0, UPT, UR8, 0x1, UPT ;  /* 0x000000010800788c */ /* 0x000fe2000bf05270 */
[----:B------:R-:W-:Y:S01]  /*2050*/  IADD3 R11, PT, PT, R5, UR5, RZ ;  /* 0x00000005050b7c10 */ /* 0x000fe2000fffe0ff */
[----:B------:R-:W-:Y:S01]  /*2060*/  ULOP3.LUT UR7, UR7, 0x1, URZ, 0xc0, !UPT ;  /* 0x0000000107077892 */ /* 0x000fe2000f8ec0ff */
[----:B------:R-:W-:Y:S01]  /*2070*/  IADD3 R19, PT, PT, R4, UR5, RZ ;  /* 0x0000000504137c10 */ /* 0x000fe2000fffe0ff */
[----:B------:R-:W-:Y:S02]  /*2080*/  FADD R6, -R8, 1 ;  /* 0x3f80000008067421 */ /* 0x000fe40000000100 */
[----:B------:R-:W-:-:S03]  /*2090*/  UISETP.NE.U32.AND UP1, UPT, UR7, 0x1, UPT ;  /* 0x000000010700788c */ /* 0x000fc6000bf25070 */
[----:B------:R-:W-:Y:S08]  /*20a0*/  BRA.U !UP0, `(.L_x_12) ;  /* 0x0000000108c07547 */ /* 0x000ff0000b800000 */
[----:B------:R-:W0:Y:S01]  /*20b0*/  LDC R33, c[0x0][0x394] ;  /* 0x0000e500ff217b82 */ /* 0x000e220000000800 */
[----:B------:R-:W1:Y:S01]  /*20c0*/  LDCU UR7, c[0x0][0x398] ;  /* 0x00007300ff0777ac */ /* 0x000e620008000800 */
[----:B------:R-:W-:Y:S02]  /*20d0*/  IADD3 R15, PT, PT, R3, UR4, RZ ;  /* 0x00000004030f7c10 */ /* 0x000fe4000fffe0ff */
[----:B------:R-:W-:-:S04]  /*20e0*/  IADD3 R23, PT, PT, R2, UR4, RZ ;  /* 0x0000000402177c10 */ /* 0x000fc8000fffe0ff */
        /* <DEDUP_REMOVED lines=10> */
[-C--:B------:R-:W-:Y:S02]  /*2190*/  IADD3 R25, PT, PT, R15, R12.reuse, RZ ;  /* 0x0000000c0f197210 */ /* 0x080fe40007ffe0ff */
        /* <DEDUP_REMOVED lines=25> */
[----:B------:R-:W-:-:S04]  /*2330*/  FFMA R29, R12, R30, R29 ;  /* 0x0000001e0c1d7223 */ /* 0x000fc8000000001d */
[----:B------:R-:W-:Y:S01]  /*2340*/  FFMA R29, -R12, R32, R29 ;  /* 0x000000200c1d7223 */ /* 0x000fe2000000011d */
[----:B------:R-:W-:-:S04]  /*2350*/  FMUL R12, R8, R23 ;  /* 0x00000017080c7220 */ /* 0x000fc80000400000 */
[----:B------:R-:W-:Y:S01]  /*2360*/  FFMA R29, R12, R24, R29 ;  /* 0x000000180c1d7223 */ /* 0x000fe2000000001d */
[----:B------:R-:W-:-:S03]  /*2370*/  FMUL R23, R6, R23 ;  /* 0x0000001706177220 */ /* 0x000fc60000400000 */
[----:B------:R-:W-:-:S04]  /*2380*/  FFMA R26, -R12, R26, R29 ;  /* 0x0000001a0c1a7223 */ /* 0x000fc8000000011d */
[----:B----4-:R-:W-:-:S04]  /*2390*/  FFMA R20, R23, R20, R26 ;  /* 0x0000001417147223 */ /* 0x010fc8000000001a */
[----:B------:R-:W-:-:S07]  /*23a0*/  FFMA R18, -R23, R15, R20 ;  /* 0x0000000f17127223 */ /* 0x000fce0000000114 */
.L_x_12:
[----:B------:R-:W-:Y:S05]  /*23b0*/  BRA.U UP1, `(.L_x_11) ;  /* 0x00000001017c7547 */ /* 0x000fea000b800000 */
        /* <DEDUP_REMOVED lines=11> */
[-C--:B------:R-:W-:Y:S02]  /*2470*/  IADD3 R21, PT, PT, R22, R19.reuse, RZ ;  /* 0x0000001316157210 */ /* 0x080fe40007ffe0ff */
[----:B------:R-:W-:Y:S01]  /*2480*/  IADD3 R19, PT, PT, R24, R19, RZ ;  /* 0x0000001318137210 */ /* 0x000fe20007ffe0ff */
[----:B---3--:R-:W-:Y:S01]  /*2490*/  IMAD.WIDE R14, R17, 0x4, R14 ;  /* 0x00000004110e7825 */ /* 0x008fe200078e020e */
[----:B------:R-:W-:-:S05]  /*24a0*/  IADD3 R23, PT, PT, R22, R11, RZ ;  /* 0x0000000b16177210 */ /* 0x000fca0007ffe0ff */
[----:B------:R-:W2:Y:S01]  /*24b0*/  LDG.E R15, desc[UR12][R14.64] ;  /* 0x0000000c0e0f7981 */ /* 0x000ea2000c1e1900 */
[----:B----4-:R-:W-:Y:S01]  /*24c0*/  IMAD.WIDE R16, R21, 0x4, R12 ;  /* 0x0000000415107825 */ /* 0x010fe200078e020c */
[----:B------:R-:W-:-:S03]  /*24d0*/  IADD3 R11, PT, PT, R24, R11, RZ ;  /* 0x0000000b180b7210 */ /* 0x000fc60007ffe0ff */
[--C-:B------:R-:W-:Y:S02]  /*24e0*/  IMAD.WIDE R20, R19, 0x4, R12.reuse ;  /* 0x0000000413147825 */ /* 0x100fe400078e020c */
        /* <DEDUP_REMOVED lines=12> */
.L_x_11:
[----:B------:R-:W0:Y:S02]  /*25b0*/  LDCU UR6, c[0x0][0x3f4] ;  /* 0x00007e80ff0677ac */ /* 0x000e240008000800 */
[----:B0-----:R-:W-:-:S04]  /*25c0*/  UIADD3 UR6, UPT, UPT, UR6, -0x1, URZ ;  /* 0xffffffff06067890 */ /* 0x001fc8000fffe0ff */
[----:B------:R-:W-:-:S04]  /*25d0*/  ULEA.HI UR6, UR6, UR6, URZ, 0x1 ;  /* 0x0000000606067291 */ /* 0x000fc8000f8f08ff */
[----:B------:R-:W-:-:S04]  /*25e0*/  USHF.R.S32.HI UR6, URZ, 0x1, UR6 ;  /* 0x00000001ff067899 */ /* 0x000fc80008011406 */
[----:B------:R-:W-:-:S04]  /*25f0*/  USHF.L.U32 UR6, UR6, 0x1, URZ ;  /* 0x0000000106067899 */ /* 0x000fc800080006ff */
[----:B------:R-:W-:-:S04]  /*2600*/  UISETP.LT.AND UP0, UPT, URZ, UR6, UPT ;  /* 0x00000006ff00728c */ /* 0x000fc8000bf01270 */
[----:B------:R-:W-:Y:S02]  /*2610*/  USEL UR7, URZ, UR6, !UP0 ;  /* 0x00000006ff077287 */ /* 0x000fe4000c000000 */
[----:B------:R-:W-:Y:S02]  /*2620*/  UIADD3 UR6, UPT, UPT, UR5, 0x1, URZ ;  /* 0x0000000105067890 */ /* 0x000fe4000fffe0ff */
[----:B------:R-:W-:-:S05]  /*2630*/  UISETP.NE.AND UP0, UPT, UR5, UR7, UPT ;  /* 0x000000070500728c */ /* 0x000fca000bf05270 */
[----:B------:R-:W-:-:S04]  /*2640*/  UMOV UR5, UR6 ;  /* 0x0000000600057c82 */ /* 0x000fc80008000000 */
[----:B------:R-:W-:Y:S05]  /*2650*/  BRA.U UP0, `(.L_x_13) ;  /* 0xfffffff100f07547 */ /* 0x000fea000b83ffff */
[----:B------:R-:W-:Y:S02]  /*2660*/  UISETP.NE.AND UP0, UPT, UR4, UR7, UPT ;  /* 0x000000070400728c */ /* 0x000fe4000bf05270 */
[----:B------:R-:W-:-:S07]  /*2670*/  UIADD3 UR5, UPT, UPT, UR4, 0x1, URZ ;  /* 0x0000000104057890 */ /* 0x000fce000fffe0ff */
[----:B------:R-:W-:Y:S01]  /*2680*/  UMOV UR4, UR5 ;  /* 0x0000000500047c82 */ /* 0x000fe20008000000 */
[----:B------:R-:W-:Y:S05]  /*2690*/  BRA.U UP0, `(.L_x_14) ;  /* 0xfffffff100dc7547 */ /* 0x000fea000b83ffff */
.L_x_2:
[----:B------:R-:W-:Y:S05]  /*26a0*/  BSYNC.RECONVERGENT B0 ;  /* 0x0000000000007941 */ /* 0x000fea0003800200 */
.L_x_0:
[----:B------:R-:W0:Y:S01]  /*26b0*/  LDCU.64 UR4, c[0x0][0x3d0] ;  /* 0x00007a00ff0477ac */ /* 0x000e220008000a00 */
[----:B------:R-:W-:Y:S02]  /*26c0*/  SHF.R.S32.HI R3, RZ, 0x1f, R0 ;  /* 0x0000001fff037819 */ /* 0x000fe40000011400 */
[----:B0-----:R-:W-:-:S04]  /*26d0*/  LEA R2, P0, R0, UR4, 0x2 ;  /* 0x0000000400027c11 */ /* 0x001fc8000f8010ff */
[----:B------:R-:W-:-:S05]  /*26e0*/  LEA.HI.X R3, R0, UR5, R3, 0x2, P0 ;  /* 0x0000000500037c11 */ /* 0x000fca00080f1403 */
[----:B------:R-:W-:Y:S01]  /*26f0*/  STG.E desc[UR12][R2.64], R18 ;  /* 0x0000001202007986 */ /* 0x000fe2000c10190c */
[----:B------:R-:W-:Y:S05]  /*2700*/  EXIT ;  /* 0x000000000000794d */ /* 0x000fea0003800000 */
.L_x_15:
[----:B------:R-:W-:-:S00]  /*2710*/  BRA `(.L_x_15) ;  /* 0xfffffffc00fc7947 */ /* 0x000fc0000383ffff */
[----:B------:R-:W-:-:S00]  /*2720*/  NOP ;  /* 0x0000000000007918 */ /* 0x000fc00000000000 */
        /* <DEDUP_REMOVED lines=13> */
.L_x_30:


//--------------------- .text._Z29kernel_resample2d_grad_input1mPKfiiiiS0_iiiS0_iiiiiiiPfiiiib --------------------------
	.section	.text._Z29kernel_resample2d_grad_input1mPKfiiiiS0_iiiS0_iiiiiiiPfiiiib,"ax",@progbits
	.align	128
        .global         _Z29kernel_resample2d_grad_input1mPKfiiiiS0_iiiS0_iiiiiiiPfiiiib
        .type           _Z29kernel_resample2d_grad_input1mPKfiiiiS0_iiiS0_iiiiiiiPfiiiib,@function
        .size           _Z29kernel_resample2d_grad_input1mPKfiiiiS0_iiiS0_iiiiiiiPfiiiib,(.L_x_31 - _Z29kernel_resample2d_grad_input1mPKfiiiiS0_iiiS0_iiiiiiiPfiiiib)
        .other          _Z29kernel_resample2d_grad_input1mPKfiiiiS0_iiiS0_iiiiiiiPfiiiib,@"STO_CUDA_ENTRY STV_DEFAULT"
_Z29kernel_resample2d_grad_input1mPKfiiiiS0_iiiS0_iiiiiiiPfiiiib:
.text._Z29kernel_resample2d_grad_input1mPKfiiiiS0_iiiS0_iiiiiiiPfiiiib:
        /* <DEDUP_REMOVED lines=14> */
[----:B------:R-:W4:Y:S01]  /*00e0*/  LDCU UR10, c[0x0][0x3d8] ;  /* 0x00007b00ff0a77ac */ /* 0x000f220008000800 */
[----:B------:R-:W5:Y:S06]  /*00f0*/  LDCU.64 UR6, c[0x0][0x398] ;  /* 0x00007300ff0677ac */ /* 0x000f6c0008000a00 */
[----:B------:R-:W1:Y:S01]  /*0100*/  LDC R6, c[0x0][0x3c0] ;  /* 0x0000f000ff067b82 */ /* 0x000e620000000800 */
        /* <DEDUP_REMOVED lines=10> */
[----:B------:R0:W2:Y:S08]  /*01b0*/  F2I.FTZ.U32.TRUNC.NTZ R11, R10 ;  /* 0x0000000a000b7305 */ /* 0x0000b0000021f000 */
[----:B---3--:R-:W3:Y:S01]  /*01c0*/  MUFU.RCP R4, R4 ;  /* 0x0000000400047308 */ /* 0x008ee20000001000 */
[----:B0-----:R-:W-:Y:S01]  /*01d0*/  HFMA2 R10, -RZ, RZ, 0, 0 ;  /* 0x00000000ff0a7431 */ /* 0x001fe200000001ff */
[----:B--2---:R-:W-:-:S05]  /*01e0*/  IADD3 R12, PT, PT, RZ, -R11, RZ ;  /* 0x8000000bff0c7210 */ /* 0x004fca0007ffe0ff */
[----:B------:R-:W-:Y:S01]  /*01f0*/  IMAD R17, R12, R13, RZ ;  /* 0x0000000d0c117224 */ /* 0x000fe200078e02ff */
[----:B-1----:R-:W-:-:S03]  /*0200*/  IABS R12, R6 ;  /* 0x00000006000c7213 */ /* 0x002fc60000000000 */
[----:B------:R-:W-:Y:S01]  /*0210*/  IMAD.HI.U32 R9, R11, R17, R10 ;  /* 0x000000110b097227 */ /* 0x000fe200078e000a */
[----:B------:R-:W-:-:S03]  /*0220*/  IABS R17, R2 ;  /* 0x0000000200117213 */ /* 0x000fc60000000000 */
[----:B---3--:R-:W-:Y:S01]  /*0230*/  VIADD R14, R4, 0xffffffe ;  /* 0x0ffffffe040e7836 */ /* 0x008fe20000000000 */
[----:B------:R-:W-:Y:S01]  /*0240*/  IABS R4, R0 ;  /* 0x0000000000047213 */ /* 0x000fe20000000000 */
[----:B------:R-:W-:Y:S02]  /*0250*/  IMAD.MOV.U32 R10, RZ, RZ, R12 ;  /* 0x000000ffff0a7224 */ /* 0x000fe400078e000c */
[----:B------:R0:W1:Y:S08]  /*0260*/  F2I.FTZ.U32.TRUNC.NTZ R15, R14 ;  /* 0x0000000e000f7305 */ /* 0x000070000021f000 */
[----:B------:R-:W2:Y:S01]  /*0270*/  I2F.RP R12, R10 ;  /* 0x0000000a000c7306 */ /* 0x000ea20000209400 */
[----:B0-----:R-:W-:Y:S01]  /*0280*/  MOV R14, RZ ;  /* 0x000000ff000e7202 */ /* 0x001fe20000000f00 */
[----:B-1----:R-:W-:-:S04]  /*0290*/  IMAD.MOV R19, RZ, RZ, -R15 ;  /* 0x000000ffff137224 */ /* 0x002fc800078e0a0f */
[----:B------:R-:W-:-:S04]  /*02a0*/  IMAD R11, R19, R8, RZ ;  /* 0x00000008130b7224 */ /* 0x000fc800078e02ff */
[----:B------:R-:W-:Y:S01]  /*02b0*/  IMAD.HI.U32 R15, R15, R11, R14 ;  /* 0x0000000b0f0f7227 */ /* 0x000fe200078e000e */
[----:B--2---:R-:W-:Y:S03]  /*02c0*/  MUFU.RCP R12, R12 ;  /* 0x0000000c000c7308 */ /* 0x004fe60000001000 */
[----:B------:R-:W-:-:S04]  /*02d0*/  IMAD.HI.U32 R14, R9, R4, RZ ;  /* 0x00000004090e7227 */ /* 0x000fc800078e00ff */
[----:B------:R-:W-:-:S04]  /*02e0*/  IMAD.HI.U32 R15, R15, R4, RZ ;  /* 0x000000040f0f7227 */ /* 0x000fc800078e00ff */
[----:B------:R-:W-:Y:S02]  /*02f0*/  IMAD R9, R15, R16, R4 ;  /* 0x000000100f097224 */ /* 0x000fe400078e0204 */
[----:B------:R-:W-:Y:S02]  /*0300*/  IMAD.MOV.U32 R11, RZ, RZ, R17 ;  /* 0x000000ffff0b7224 */ /* 0x000fe400078e0011 */
[----:B------:R-:W-:Y:S01]  /*0310*/  IMAD.MOV R16, RZ, RZ, -R14 ;  /* 0x000000ffff107224 */ /* 0x000fe200078e0a0e */
[----:B------:R-:W-:Y:S01]  /*0320*/  ISETP.GT.U32.AND P3, PT, R8, R9, PT ;  /* 0x000000090800720c */ /* 0x000fe20003f64070 */
[----:B------:R-:W0:Y:S02]  /*0330*/  I2F.RP R17, R11 ;  /* 0x0000000b00117306 */ /* 0x000e240000209400 */
[----:B------:R-:W-:-:S05]  /*0340*/  IMAD R16, R13, R16, R4 ;  /* 0x000000100d107224 */ /* 0x000fca00078e0204 */
[----:B------:R-:W-:-:S05]  /*0350*/  ISETP.GT.U32.AND P0, PT, R13, R16, PT ;  /* 0x000000100d00720c */ /* 0x000fca0003f04070 */
[-C--:B------:R-:W-:Y:S02]  /*0360*/  @!P3 IADD3 R9, PT, PT, R9, -R8.reuse, RZ ;  /* 0x800000080909b210 */ /* 0x080fe40007ffe0ff */
[----:B------:R-:W-:Y:S01]  /*0370*/  @!P3 IADD3 R15, PT, PT, R15, 0x1, RZ ;  /* 0x000000010f0fb810 */ /* 0x000fe20007ffe0ff */
[----:B0-----:R-:W0:Y:S01]  /*0380*/  MUFU.RCP R17, R17 ;  /* 0x0000001100117308 */ /* 0x001e220000001000 */
[----:B------:R-:W-:Y:S01]  /*0390*/  ISETP.GE.U32.AND P4, PT, R9, R8, PT ;  /* 0x000000080900720c */ /* 0x000fe20003f86070 */
[----:B------:R-:W-:Y:S01]  /*03a0*/  VIADD R9, R12, 0xffffffe ;  /* 0x0ffffffe0c097836 */ /* 0x000fe20000000000 */
[----:B------:R-:W-:Y:S02]  /*03b0*/  LOP3.LUT R8, R0, R7, RZ, 0x3c, !PT ;  /* 0x0000000700087212 */ /* 0x000fe400078e3cff */
[----:B------:R-:W-:Y:S02]  /*03c0*/  @!P0 IADD3 R16, PT, PT, R16, -R13, RZ ;  /* 0x8000000d10108210 */ /* 0x000fe40007ffe0ff */
[----:B------:R-:W-:Y:S01]  /*03d0*/  ISETP.GE.AND P2, PT, R8, RZ, PT ;  /* 0x000000ff0800720c */ /* 0x000fe20003f46270 */
[----:B------:R-:W1:Y:S01]  /*03e0*/  F2I.FTZ.U32.TRUNC.NTZ R9, R9 ;  /* 0x0000000900097305 */ /* 0x000e62000021f000 */
[----:B------:R-:W-:-:S02]  /*03f0*/  ISETP.NE.AND P3, PT, R7, RZ, PT ;  /* 0x000000ff0700720c */ /* 0x000fc40003f65270 */
[----:B------:R-:W-:Y:S02]  /*0400*/  ISETP.GE.U32.AND P1, PT, R16, R13, PT ;  /* 0x0000000d1000720c */ /* 0x000fe40003f26070 */
[----:B------:R-:W-:Y:S01]  /*0410*/  LOP3.LUT R8, R0, R3, RZ, 0x3c, !PT ;  /* 0x0000000300087212 */ /* 0x000fe200078e3cff */
[----:B------:R-:W-:Y:S01]  /*0420*/  @P4 VIADD R15, R15, 0x1 ;  /* 0x000000010f0f4836 */ /* 0x000fe20000000000 */
[----:B------:R-:W-:Y:S01]  /*0430*/  @!P0 IADD3 R14, PT, PT, R14, 0x1, RZ ;  /* 0x000000010e0e8810 */ /* 0x000fe20007ffe0ff */
[----:B0-----:R-:W-:Y:S01]  /*0440*/  VIADD R12, R17, 0xffffffe ;  /* 0x0ffffffe110c7836 */ /* 0x001fe20000000000 */
[----:B------:R-:W-:Y:S01]  /*0450*/  ISETP.GE.AND P4, PT, R8, RZ, PT ;  /* 0x000000ff0800720c */ /* 0x000fe20003f86270 */
[----:B------:R-:W-:Y:S01]  /*0460*/  HFMA2 R8, -RZ, RZ, 0, 0 ;  /* 0x00000000ff087431 */ /* 0x000fe200000001ff */
[----:B------:R-:W-:Y:S01]  /*0470*/  ISETP.NE.AND P0, PT, R3, RZ, PT ;  /* 0x000000ff0300720c */ /* 0x000fe20003f05270 */
[----:B------:R0:W2:Y:S01]  /*0480*/  F2I.FTZ.U32.TRUNC.NTZ R13, R12 ;  /* 0x0000000c000d7305 */ /* 0x0000a2000021f000 */
[----:B------:R-:W-:Y:S01]  /*0490*/  @!P2 IADD3 R15, PT, PT, -R15, RZ, RZ ;  /* 0x000000ff0f0fa210 */ /* 0x000fe20007ffe1ff */
[----:B-1----:R-:W-:Y:S01]  /*04a0*/  IMAD.MOV R17, RZ, RZ, -R9 ;  /* 0x000000ffff117224 */ /* 0x002fe200078e0a09 */
[----:B------:R-:W-:Y:S01]  /*04b0*/  @!P3 LOP3.LUT R15, RZ, R7, RZ, 0x33, !PT ;  /* 0x00000007ff0fb212 */ /* 0x000fe200078e33ff */
[----:B------:R-:W-:Y:S01]  /*04c0*/  @P1 VIADD R14, R14, 0x1 ;  /* 0x000000010e0e1836 */ /* 0x000fe20000000000 */
[----:B------:R-:W-:Y:S01]  /*04d0*/  ISETP.NE.AND P3, PT, R2, RZ, PT ;  /* 0x000000ff0200720c */ /* 0x000fe20003f65270 */
[----:B------:R-:W-:Y:S01]  /*04e0*/  IMAD R7, R17, R10, RZ ;  /* 0x0000000a11077224 */ /* 0x000fe200078e02ff */
[----:B0-----:R-:W-:-:S03]  /*04f0*/  IABS R12, R15 ;  /* 0x0000000f000c7213 */ /* 0x001fc60000000000 */
[----:B------:R-:W-:Y:S01]  /*0500*/  IMAD.HI.U32 R8, R9, R7, R8 ;  /* 0x0000000709087227 */ /* 0x000fe200078e0008 */
[----:B------:R-:W-:Y:S02]  /*0510*/  MOV R16, R14 ;  /* 0x0000000e00107202 */ /* 0x000fe40000000f00 */
[----:B------:R-:W-:Y:S01]  /*0520*/  MOV R7, R12 ;  /* 0x0000000c00077202 */ /* 0x000fe20000000f00 */
[----:B------:R-:W-:Y:S02]  /*0530*/  IMAD.MOV.U32 R12, RZ, RZ, RZ ;  /* 0x000000ffff0c7224 */ /* 0x000fe400078e00ff */
[----:B--2---:R-:W-:Y:S02]  /*0540*/  IMAD.MOV R14, RZ, RZ, -R13 ;  /* 0x000000ffff0e7224 */ /* 0x004fe400078e0a0d */
[----:B------:R-:W-:Y:S01]  /*0550*/  @!P4 IMAD.MOV R16, RZ, RZ, -R16 ;  /* 0x000000ffff10c224 */ /* 0x000fe200078e0a10 */
[----:B------:R-:W-:Y:S01]  /*0560*/  @!P0 LOP3.LUT R16, RZ, R3, RZ, 0x33, !PT ;  /* 0x00000003ff108212 */ /* 0x000fe200078e33ff */
[----:B------:R-:W-:-:S03]  /*0570*/  IMAD.HI.U32 R8, R8, R7, RZ ;  /* 0x0000000708087227 */ /* 0x000fc600078e00ff */
[----:B------:R-:W-:Y:S01]  /*0580*/  ISETP.GE.AND P4, PT, R16, RZ, PT ;  /* 0x000000ff1000720c */ /* 0x000fe20003f86270 */
[----:B------:R-:W-:Y:S01]  /*0590*/  IMAD R9, R14, R11, RZ ;  /* 0x0000000b0e097224 */ /* 0x000fe200078e02ff */
[----:B------:R-:W-:Y:S01]  /*05a0*/  IABS R14, R16 ;  /* 0x00000010000e7213 */ /* 0x000fe20000000000 */
[----:B------:R-:W-:Y:S02]  /*05b0*/  IMAD.MOV R8, RZ, RZ, -R8 ;  /* 0x000000ffff087224 */ /* 0x000fe400078e0a08 */
[----:B------:R-:W-:Y:S01]  /*05c0*/  IMAD.HI.U32 R12, R13, R9, R12 ;  /* 0x000000090d0c7227 */ /* 0x000fe200078e000c */
[----:B------:R-:W-:-:S03]  /*05d0*/  MOV R9, R14 ;  /* 0x0000000e00097202 */ /* 0x000fc60000000f00 */
[----:B------:R-:W-:Y:S02]  /*05e0*/  IMAD R7, R10, R8, R7 ;  /* 0x000000080a077224 */ /* 0x000fe400078e0207 */
[----:B------:R-:W-:-:S03]  /*05f0*/  IMAD.HI.U32 R12, R12, R9, RZ ;  /* 0x000000090c0c7227 */ /* 0x000fc600078e00ff */
[----:B------:R-:W-:Y:S02]  /*0600*/  ISETP.GT.U32.AND P0, PT, R10, R7, PT ;  /* 0x000000070a00720c */ /* 0x000fe40003f04070 */
[----:B------:R-:W-:-:S05]  /*0610*/  IADD3 R12, PT, PT, -R12, RZ, RZ ;  /* 0x000000ff0c0c7210 */ /* 0x000fca0007ffe1ff */
[C---:B------:R-:W-:Y:S02]  /*0620*/  IMAD R8, R11.reuse, R12, R9 ;  /* 0x0000000c0b087224 */ /* 0x040fe400078e0209 */
[----:B------:R-:W0:Y:S03]  /*0630*/  LDC.64 R12, c[0x0][0x3a8] ;  /* 0x0000ea00ff0c7b82 */ /* 0x000e260000000a00 */
[----:B------:R-:W-:Y:S01]  /*0640*/  ISETP.GT.U32.AND P1, PT, R11, R8, PT ;  /* 0x000000080b00720c */ /* 0x000fe20003f24070 */
[----:B------:R-:W-:-:S05]  /*0650*/  @!P0 IMAD.IADD R7, R7, 0x1, -R10 ;  /* 0x0000000107078824 */ /* 0x000fca00078e0a0a */
[----:B------:R-:W-:-:S07]  /*0660*/  ISETP.GT.U32.AND P2, PT, R10, R7, PT ;  /* 0x000000070a00720c */ /* 0x000fce0003f44070 */
[----:B------:R-:W-:Y:S02]  /*0670*/  @!P1 IADD3 R8, PT, PT, R8, -R11, RZ ;  /* 0x8000000b08089210 */ /* 0x000fe40007ffe0ff */
[----:B------:R-:W-:Y:S02]  /*0680*/  ISETP.GE.AND P1, PT, R15, RZ, PT ;  /* 0x000000ff0f00720c */ /* 0x000fe40003f26270 */
[----:B------:R-:W-:Y:S01]  /*0690*/  ISETP.GT.U32.AND P0, PT, R11, R8, PT ;  /* 0x000000080b00720c */ /* 0x000fe20003f04070 */
[----:B------:R-:W1:Y:S01]  /*06a0*/  LDC.64 R14, c[0x0][0x3a0] ;  /* 0x0000e800ff0e7b82 */ /* 0x000e620000000a00 */
[----:B------:R-:W-:Y:S01]  /*06b0*/  @!P2 IMAD.IADD R7, R7, 0x1, -R10 ;  /* 0x000000010707a824 */ /* 0x000fe200078e0a0a */
[----:B------:R-:W-:-:S08]  /*06c0*/  ISETP.NE.AND P2, PT, R6, RZ, PT ;  /* 0x000000ff0600720c */ /* 0x000fd00003f45270 */
[----:B------:R-:W-:Y:S02]  /*06d0*/  @!P1 IMAD.MOV R7, RZ, RZ, -R7 ;  /* 0x000000ffff079224 */ /* 0x000fe400078e0a07 */
[----:B------:R-:W-:-:S03]  /*06e0*/  @!P0 IADD3 R8, PT, PT, R8, -R11, RZ ;  /* 0x8000000b08088210 */ /* 0x000fc60007ffe0ff */
[----:B------:R-:W-:Y:S01]  /*06f0*/  @!P2 LOP3.LUT R7, RZ, R6, RZ, 0x33, !PT ;  /* 0x00000006ff07a212 */ /* 0x000fe200078e33ff */
[----:B------:R-:W-:Y:S01]  /*0700*/  IMAD.MOV R6, RZ, RZ, -R16 ;  /* 0x000000ffff067224 */ /* 0x000fe200078e0a10 */
[----:B------:R-:W-:Y:S02]  /*0710*/  @!P4 IADD3 R8, PT, PT, -R8, RZ, RZ ;  /* 0x000000ff0808c210 */ /* 0x000fe40007ffe1ff */
[----:B------:R-:W-:Y:S01]  /*0720*/  @!P3 LOP3.LUT R8, RZ, R2, RZ, 0x33, !PT ;  /* 0x00000002ff08b212 */ /* 0x000fe200078e33ff */
[----:B0-----:R-:W-:Y:S02]  /*0730*/  IMAD R9, R7, R12, RZ ;  /* 0x0000000c07097224 */ /* 0x001fe400078e02ff */
[----:B------:R-:W-:Y:S02]  /*0740*/  IMAD R6, R3, R6, R0 ;  /* 0x0000000603067224 */ /* 0x000fe400078e0200 */
[----:B------:R-:W-:Y:S01]  /*0750*/  IMAD R9, R8, UR4, R9 ;  /* 0x0000000408097c24 */ /* 0x000fe2000f8e0209 */
[----:B------:R-:W0:Y:S04]  /*0760*/  LDCU.64 UR4, c[0x0][0x3d0] ;  /* 0x00007a00ff0477ac */ /* 0x000e280008000a00 */
[----:B------:R-:W-:-:S05]  /*0770*/  IADD3 R9, PT, PT, R6, R9, RZ ;  /* 0x0000000906097210 */ /* 0x000fca0007ffe0ff */
[----:B-1----:R-:W-:-:S05]  /*0780*/  IMAD.WIDE R14, R9, 0x4, R14 ;  /* 0x00000004090e7825 */ /* 0x002fca00078e020e */
[----:B------:R1:W2:Y:S01]  /*0790*/  LDG.E R9, desc[UR8][R14.64] ;  /* 0x000000080e097981 */ /* 0x0002a2000c1e1900 */
[----:B------:R-:W-:-:S06]  /*07a0*/  IMAD.WIDE R10, R13, 0x4, R14 ;  /* 0x000000040d0a7825 */ /* 0x000fcc00078e020e */
[----:B------:R3:W2:Y:S01]  /*07b0*/  LDG.E R10, desc[UR8][R10.64] ;  /* 0x000000080a0a7981 */ /* 0x0006a2000c1e1900 */
[----:B------:R-:W-:Y:S01]  /*07c0*/  IMAD R17, R2, R3, RZ ;  /* 0x0000000302117224 */ /* 0x000fe200078e02ff */
[----:B-1----:R-:W-:-:S04]  /*07d0*/  IABS R15, R5 ;  /* 0x00000005000f7213 */ /* 0x002fc80000000000 */
[-C--:B------:R-:W-:Y:S02]  /*07e0*/  IABS R19, R17.reuse ;  /* 0x0000001100137213 */ /* 0x080fe40000000000 */
[-C--:B------:R-:W-:Y:S02]  /*07f0*/  IABS R14, R17.reuse ;  /* 0x00000011000e7213 */ /* 0x080fe40000000000 */
[----:B------:R-:W1:Y:S01]  /*0800*/  I2F.RP R3, R19 ;  /* 0x0000001300037306 */ /* 0x000e620000209400 */
[----:B------:R-:W-:-:S04]  /*0810*/  LOP3.LUT R0, R0, R17, RZ, 0x3c, !PT ;  /* 0x0000001100007212 */ /* 0x000fc800078e3cff */
[----:B------:R-:W-:-:S03]  /*0820*/  ISETP.GE.AND P2, PT, R0, RZ, PT ;  /* 0x000000ff0000720c */ /* 0x000fc60003f46270 */
[----:B-1----:R-:W1:Y:S02]  /*0830*/  MUFU.RCP R3, R3 ;  /* 0x0000000300037308 */ /* 0x002e640000001000 */
[----:B-1----:R-:W-:-:S06]  /*0840*/  VIADD R12, R3, 0xffffffe ;  /* 0x0ffffffe030c7836 */ /* 0x002fcc0000000000 */
[----:B------:R1:W4:Y:S02]  /*0850*/  F2I.FTZ.U32.TRUNC.NTZ R13, R12 ;  /* 0x0000000c000d7305 */ /* 0x000324000021f000 */
[----:B-1----:R-:W-:Y:S01]  /*0860*/  HFMA2 R12, -RZ, RZ, 0, 0 ;  /* 0x00000000ff0c7431 */ /* 0x002fe200000001ff */
[----:B----4-:R-:W-:-:S05]  /*0870*/  IADD3 R2, PT, PT, RZ, -R13, RZ ;  /* 0x8000000dff027210 */ /* 0x010fca0007ffe0ff */
[----:B---3--:R-:W-:Y:S02]  /*0880*/  IMAD R11, R2, R19, RZ ;  /* 0x00000013020b7224 */ /* 0x008fe400078e02ff */
[----:B------:R-:W-:Y:S02]  /*0890*/  IMAD.MOV.U32 R2, RZ, RZ, R15 ;  /* 0x000000ffff027224 */ /* 0x000fe400078e000f */
[----:B------:R-:W-:Y:S02]  /*08a0*/  IMAD.HI.U32 R13, R13, R11, R12 ;  /* 0x0000000b0d0d7227 */ /* 0x000fe400078e000c */
[----:B------:R-:W1:Y:S02]  /*08b0*/  I2F.RP R11, R2 ;  /* 0x00000002000b7306 */ /* 0x000e640000209400 */
[----:B------:R-:W-:Y:S02]  /*08c0*/  IMAD.MOV R12, RZ, RZ, -R14 ;  /* 0x000000ffff0c7224 */ /* 0x000fe400078e0a0e */
[----:B------:R-:W-:-:S04]  /*08d0*/  IMAD.HI.U32 R3, R13, R4, RZ ;  /* 0x000000040d037227 */ /* 0x000fc800078e00ff */
[----:B------:R-:W-:-:S05]  /*08e0*/  IMAD R4, R3, R12, R4 ;  /* 0x0000000c03047224 */ /* 0x000fca00078e0204 */
[----:B------:R-:W-:Y:S01]  /*08f0*/  ISETP.GT.U32.AND P1, PT, R19, R4, PT ;  /* 0x000000041300720c */ /* 0x000fe20003f24070 */
[----:B-1----:R-:W1:-:S12]  /*0900*/  MUFU.RCP R11, R11 ;  /* 0x0000000b000b7308 */ /* 0x002e580000001000 */
[-C--:B------:R-:W-:Y:S02]  /*0910*/  @!P1 IADD3 R4, PT, PT, R4, -R19.reuse, RZ ;  /* 0x8000001304049210 */ /* 0x080fe40007ffe0ff */
[----:B------:R-:W-:Y:S02]  /*0920*/  @!P1 IADD3 R3, PT, PT, R3, 0x1, RZ ;  /* 0x0000000103039810 */ /* 0x000fe40007ffe0ff */
[----:B------:R-:W-:Y:S01]  /*0930*/  ISETP.GE.U32.AND P0, PT, R4, R19, PT ;  /* 0x000000130400720c */ /* 0x000fe20003f06070 */
[----:B-1----:R-:W-:Y:S01]  /*0940*/  VIADD R12, R11, 0xffffffe ;  /* 0x0ffffffe0b0c7836 */ /* 0x002fe20000000000 */
[----:B------:R-:W-:-:S03]  /*0950*/  ISETP.NE.AND P1, PT, R17, RZ, PT ;  /* 0x000000ff1100720c */ /* 0x000fc60003f25270 */
[----:B------:R1:W3:Y:S08]  /*0960*/  F2I.FTZ.U32.TRUNC.NTZ R13, R12 ;  /* 0x0000000c000d7305 */ /* 0x0002f0000021f000 */
[----:B------:R-:W-:Y:S02]  /*0970*/  @P0 VIADD R3, R3, 0x1 ;  /* 0x0000000103030836 */ /* 0x000fe40000000000 */
[----:B-1----:R-:W-:-:S03]  /*0980*/  IMAD.MOV.U32 R12, RZ, RZ, RZ ;  /* 0x000000ffff0c7224 */ /* 0x002fc600078e00ff */
[----:B------:R-:W-:Y:S01]  /*0990*/  MOV R0, R3 ;  /* 0x0000000300007202 */ /* 0x000fe20000000f00 */
[----:B---3--:R-:W-:-:S03]  /*09a0*/  IMAD.MOV R3, RZ, RZ, -R13 ;  /* 0x000000ffff037224 */ /* 0x008fc600078e0a0d */
[----:B------:R-:W-:Y:S02]  /*09b0*/  @!P2 IADD3 R0, PT, PT, -R0, RZ, RZ ;  /* 0x000000ff0000a210 */ /* 0x000fe40007ffe1ff */
[----:B------:R-:W-:Y:S01]  /*09c0*/  @!P1 LOP3.LUT R0, RZ, R17, RZ, 0x33, !PT ;  /* 0x00000011ff009212 */ /* 0x000fe200078e33ff */
[----:B------:R-:W-:-:S03]  /*09d0*/  IMAD R3, R3, R2, RZ ;  /* 0x0000000203037224 */ /* 0x000fc600078e02ff */
[----:B------:R-:W-:Y:S01]  /*09e0*/  IABS R4, R0 ;  /* 0x0000000000047213 */ /* 0x000fe20000000000 */
[----:B------:R-:W-:Y:S01]  /*09f0*/  IMAD.HI.U32 R12, R13, R3, R12 ;  /* 0x000000030d0c7227 */ /* 0x000fe200078e000c */
[----:B------:R-:W-:Y:S02]  /*0a00*/  ISETP.GE.AND P2, PT, R0, RZ, PT ;  /* 0x000000ff0000720c */ /* 0x000fe40003f46270 */
[----:B------:R-:W-:-:S05]  /*0a10*/  MOV R3, R4 ;  /* 0x0000000400037202 */ /* 0x000fca0000000f00 */
[----:B------:R-:W-:-:S04]  /*0a20*/  IMAD.HI.U32 R12, R12, R3, RZ ;  /* 0x000000030c0c7227 */ /* 0x000fc800078e00ff */
[----:B------:R-:W-:-:S04]  /*0a30*/  IMAD.MOV R12, RZ, RZ, -R12 ;  /* 0x000000ffff0c7224 */ /* 0x000fc800078e0a0c */
[----:B------:R-:W-:Y:S01]  /*0a40*/  IMAD R4, R2, R12, R3 ;  /* 0x0000000c02047224 */ /* 0x000fe200078e0203 */
[----:B------:R-:W-:-:S04]  /*0a50*/  I2FP.F32.S32 R12, R6 ;  /* 0x00000006000c7245 */ /* 0x000fc80000201400 */
[----:B------:R-:W-:-:S13]  /*0a60*/  ISETP.GT.U32.AND P0, PT, R2, R4, PT ;  /* 0x000000040200720c */ /* 0x000fda0003f04070 */
[----:B------:R-:W-:Y:S02]  /*0a70*/  @!P0 IADD3 R4, PT, PT, R4, -R2, RZ ;  /* 0x8000000204048210 */ /* 0x000fe40007ffe0ff */
[----:B------:R-:W-:Y:S02]  /*0a80*/  ISETP.NE.AND P0, PT, R5, RZ, PT ;  /* 0x000000ff0500720c */ /* 0x000fe40003f05270 */
[----:B------:R-:W-:-:S13]  /*0a90*/  ISETP.GT.U32.AND P1, PT, R2, R4, PT ;  /* 0x000000040200720c */ /* 0x000fda0003f24070 */
[----:B------:R-:W-:Y:S02]  /*0aa0*/  @!P1 IMAD.IADD R4, R4, 0x1, -R2 ;  /* 0x0000000104049824 */ /* 0x000fe400078e0a02 */
[----:B------:R-:W1:Y:S03]  /*0ab0*/  LDC R2, c[0x0][0x3f4] ;  /* 0x0000fd00ff027b82 */ /* 0x000e660000000800 */
[----:B------:R-:W-:Y:S02]  /*0ac0*/  @!P2 IADD3 R4, PT, PT, -R4, RZ, RZ ;  /* 0x000000ff0404a210 */ /* 0x000fe40007ffe1ff */
[----:B------:R-:W-:Y:S01]  /*0ad0*/  @!P0 LOP3.LUT R4, RZ, R5, RZ, 0x33, !PT ;  /* 0x00000005ff048212 */ /* 0x000fe200078e33ff */
[----:B0-----:R-:W-:Y:S01]  /*0ae0*/  IMAD R5, R7, UR4, RZ ;  /* 0x0000000407057c24 */ /* 0x001fe2000f8e02ff */
[----:B-----5:R-:W-:-:S03]  /*0af0*/  UIADD3 UR4, UPT, UPT, UR7, -0x1, URZ ;  /* 0xffffffff07047890 */ /* 0x020fc6000fffe0ff */
[----:B------:R-:W-:Y:S01]  /*0b00*/  IMAD R17, R4, UR5, R5 ;  /* 0x0000000504117c24 */ /* 0x000fe2000f8e0205 */
[----:B------:R-:W-:-:S03]  /*0b10*/  UIADD3 UR5, UPT, UPT, UR6, -0x1, URZ ;  /* 0xffffffff06057890 */ /* 0x000fc6000fffe0ff */
[----:B------:R-:W-:Y:S01]  /*0b20*/  IMAD R17, R8, UR10, R17 ;  /* 0x0000000a08117c24 */ /* 0x000fe2000f8e0211 */
[----:B-1----:R-:W-:Y:S01]  /*0b30*/  ISETP.GE.AND P0, PT, R2, 0x1, PT ;  /* 0x000000010200780c */ /* 0x002fe20003f06270 */
[----:B--2---:R-:W-:Y:S01]  /*0b40*/  FADD R3, R9, R12 ;  /* 0x0000000c09037221 */ /* 0x004fe20000000000 */
[----:B------:R-:W-:-:S03]  /*0b50*/  I2FP.F32.S32 R9, R8 ;  /* 0x0000000800097245 */ /* 0x000fc60000201400 */
[----:B------:R-:W0:Y:S02]  /*0b60*/  FRND.FLOOR R12, R3 ;  /* 0x00000003000c7307 */ /* 0x000e240000205000 */
[----:B------:R-:W-:Y:S02]  /*0b70*/  FADD R13, R10, R9 ;  /* 0x000000090a0d7221 */ /* 0x000fe40000000000 */
[----:B------:R-:W1:Y:S04]  /*0b80*/  LDC.64 R10, c[0x0][0x3b8] ;  /* 0x0000ee00ff0a7b82 */ /* 0x000e680000000a00 */
[----:B------:R-:W2:Y:S01]  /*0b90*/  FRND.FLOOR R9, R13 ;  /* 0x0000000d00097307 */ /* 0x000ea20000205000 */
[----:B0-----:R-:W-:-:S07]  /*0ba0*/  FADD R0, R12, 1 ;  /* 0x3f8000000c007421 */ /* 0x001fce0000000000 */
[----:B------:R-:W0:Y:S01]  /*0bb0*/  F2I.FLOOR.NTZ R14, R3 ;  /* 0x00000003000e7305 */ /* 0x000e220000207100 */
[----:B--2---:R-:W-:-:S07]  /*0bc0*/  FADD R5, R9, 1 ;  /* 0x3f80000009057421 */ /* 0x004fce0000000000 */
[----:B------:R-:W2:Y:S01]  /*0bd0*/  F2I.TRUNC.NTZ R0, R0 ;  /* 0x0000000000007305 */ /* 0x000ea2000020f100 */
[----:B------:R-:W-:-:S04]  /*0be0*/  IMAD.IADD R9, R6, 0x1, R17 ;  /* 0x0000000106097824 */ /* 0x000fc800078e0211 */
[----:B-1----:R-:W-:Y:S01]  /*0bf0*/  IMAD.WIDE R8, R9, 0x4, R10 ;  /* 0x0000000409087825 */ /* 0x002fe200078e020a */
[----:B0-----:R-:W-:Y:S02]  /*0c00*/  VIMNMX.RELU R12, PT, PT, R14, UR4, PT ;  /* 0x000000040e0c7c48 */ /* 0x001fe4000bfe1100 */
[----:B------:R-:W0:Y:S01]  /*0c10*/  F2I.FLOOR.NTZ R15, R13 ;  /* 0x0000000d000f7305 */ /* 0x000e220000207100 */
[----:B--2---:R-:W-:-:S07]  /*0c20*/  VIMNMX.RELU R10, PT, PT, R0, UR4, PT ;  /* 0x00000004000a7c48 */ /* 0x004fce000bfe1100 */
[----:B------:R-:W1:Y:S01]  /*0c30*/  F2I.TRUNC.NTZ R5, R5 ;  /* 0x0000000500057305 */ /* 0x000e62000020f100 */
[----:B0-----:R-:W-:Y:S02]  /*0c40*/  VIMNMX.RELU R11, PT, PT, R15, UR5, PT ;  /* 0x000000050f0b7c48 */ /* 0x001fe4000bfe1100 */
[----:B-1----:R-:W-:Y:S01]  /*0c50*/  VIMNMX.RELU R0, PT, PT, R5, UR5, PT ;  /* 0x0000000505007c48 */ /* 0x002fe2000bfe1100 */
[----:B------:R-:W-:Y:S06]  /*0c60*/  @!P0 EXIT ;  /* 0x000000000000894d */ /* 0x000fec0003800000 */
[----:B------:R-:W2:Y:S01]  /*0c70*/  LDG.E R8, desc[UR8][R8.64] ;  /* 0x0000000808087981 */ /* 0x000ea2000c1e1900 */
[----:B------:R-:W0:Y:S01]  /*0c80*/  F2I.TRUNC.NTZ R5, R3 ;  /* 0x0000000300057305 */ /* 0x000e22000020f100 */
[----:B------:R-:W1:Y:S01]  /*0c90*/  LDCU.128 UR4, c[0x0][0x3e0] ;  /* 0x00007c00ff0477ac */ /* 0x000e620008000c00 */
[C---:B------:R-:W-:Y:S02]  /*0ca0*/  LOP3.LUT R16, R2.reuse, 0x7ffffffc, RZ, 0xc0, !PT ;  /* 0x7ffffffc02107812 */ /* 0x040fe400078ec0ff */
[----:B------:R-:W-:Y:S02]  /*0cb0*/  LOP3.LUT R24, R2, 0x3, RZ, 0xc0, !PT ;  /* 0x0000000302187812 */ /* 0x000fe400078ec0ff */
[----:B------:R-:W-:Y:S02]  /*0cc0*/  IADD3 R22, PT, PT, -R16, RZ, RZ ;  /* 0x000000ff10167210 */ /* 0x000fe40007ffe1ff */
[----:B------:R-:W3:Y:S01]  /*0cd0*/  F2I.TRUNC.NTZ R14, R13 ;  /* 0x0000000d000e7305 */ /* 0x000ee2000020f100 */
[----:B0-----:R-:W-:Y:S01]  /*0ce0*/  I2FP.F32.S32 R6, R5 ;  /* 0x0000000500067245 */ /* 0x001fe20000201400 */
[----:B-1----:R-:W-:-:S04]  /*0cf0*/  UIADD3 UR4, UP0, UPT, UR4, 0x8, URZ ;  /* 0x0000000804047890 */ /* 0x002fc8000ff1e0ff */
[----:B------:R-:W-:Y:S01]  /*0d00*/  FADD R6, R3, -R6 ;  /* 0x8000000603067221 */ /* 0x000fe20000000000 */
[----:B------:R-:W-:Y:S01]  /*0d10*/  IMAD R21, R7, UR6, RZ ;  /* 0x0000000607157c24 */ /* 0x000fe2000f8e02ff */
[----:B---3--:R-:W-:Y:S01]  /*0d20*/  I2FP.F32.S32 R14, R14 ;  /* 0x0000000e000e7245 */ /* 0x008fe20000201400 */
[----:B------:R-:W-:Y:S02]  /*0d30*/  UIADD3.X UR5, UPT, UPT, URZ, UR5, URZ, UP0, !UPT ;  /* 0x00000005ff057290 */ /* 0x000fe400087fe4ff */
[----:B------:R-:W-:Y:S02]  /*0d40*/  IMAD R21, R4, UR7, R21 ;  /* 0x0000000704157c24 */ /* 0x000fe4000f8e0215 */
[----:B------:R-:W-:Y:S02]  /*0d50*/  IMAD.U32 R2, RZ, RZ, UR4 ;  /* 0x00000004ff027e24 */ /* 0x000fe4000f8e00ff */
[----:B------:R-:W-:Y:S01]  /*0d60*/  FADD R5, R13, -R14 ;  /* 0x8000000e0d057221 */ /* 0x000fe20000000000 */
[----:B------:R-:W-:Y:S01]  /*0d70*/  FADD R14, -R6, 1 ;  /* 0x3f800000060e7421 */ /* 0x000fe20000000100 */
[----:B------:R-:W-:Y:S01]  /*0d80*/  MOV R3, UR5 ;  /* 0x0000000500037c02 */ /* 0x000fe20008000f00 */
[----:B------:R-:W-:-:S02]  /*0d90*/  IMAD.IADD R20, R12, 0x1, R21 ;  /* 0x000000010c147824 */ /* 0x000fc400078e0215 */
[C---:B------:R-:W-:Y:S01]  /*0da0*/  FADD R15, -R5.reuse, 1 ;  /* 0x3f800000050f7421 */ /* 0x040fe20000000100 */
[----:B------:R-:W-:Y:S01]  /*0db0*/  FMUL R23, R5, R14 ;  /* 0x0000000e05177220 */ /* 0x000fe20000400000 */
[----:B------:R-:W-:Y:S01]  /*0dc0*/  FMUL R5, R6, R5 ;  /* 0x0000000506057220 */ /* 0x000fe20000400000 */
[----:B------:R-:W-:Y:S01]  /*0dd0*/  IADD3 R18, PT, PT, R10, R21, RZ ;  /* 0x000000150a127210 */ /* 0x000fe20007ffe0ff */
[-C--:B------:R-:W-:Y:S01]  /*0de0*/  FMUL R17, R6, R15.reuse ;  /* 0x0000000f06117220 */ /* 0x080fe20000400000 */
[----:B------:R-:W-:Y:S01]  /*0df0*/  FMUL R19, R14, R15 ;  /* 0x0000000f0e137220 */ /* 0x000fe20000400000 */
[----:B------:R-:W-:Y:S01]  /*0e00*/  UMOV UR4, URZ ;  /* 0x000000ff00047c82 */ /* 0x000fe20008000000 */
[-C--:B--2---:R-:W-:Y:S02]  /*0e10*/  FMUL R13, R23, R8.reuse ;  /* 0x00000008170d7220 */ /* 0x084fe40000400000 */
[-C--:B------:R-:W-:Y:S01]  /*0e20*/  FMUL R19, R19, R8.reuse ;  /* 0x0000000813137220 */ /* 0x080fe20000400000 */
[-C--:B------:R-:W-:Y:S01]  /*0e30*/  FMUL R17, R17, R8.reuse ;  /* 0x0000000811117220 */ /* 0x080fe20000400000 */
[----:B------:R-:W-:-:S07]  /*0e40*/  FMUL R23, R5, R8 ;  /* 0x0000000805177220 */ /* 0x000fce0000400000 */
.L_x_19:
[----:B0-----:R-:W0:Y:S01]  /*0e50*/  LDCU UR5, c[0x0][0x3f4] ;  /* 0x00007e80ff0577ac */ /* 0x001e220008000800 */
[----:B------:R-:W-:Y:S01]  /*0e60*/  IADD3 R33, PT, PT, R11, UR4, RZ ;  /* 0x000000040b217c10 */ /* 0x000fe2000fffe0ff */
[----:B------:R-:W-:Y:S02]  /*0e70*/  VIADD R35, R0, UR4 ;  /* 0x0000000400237c36 */ /* 0x000fe40008000000 */
[----:B-12---:R-:W-:Y:S01]  /*0e80*/  HFMA2 R5, -RZ, RZ, 0, 0 ;  /* 0x00000000ff057431 */ /* 0x006fe200000001ff */
[----:B------:R-:W-:Y:S02]  /*0e90*/  UIADD3 UR4, UPT, UPT, UR4, 0x1, URZ ;  /* 0x0000000104047890 */ /* 0x000fe4000fffe0ff */
[----:B0-----:R-:W-:Y:S02]  /*0ea0*/  UISETP.GE.U32.AND UP0, UPT, UR5, 0x4, UPT ;  /* 0x000000040500788c */ /* 0x001fe4000bf06070 */
[----:B------:R-:W-:-:S07]  /*0eb0*/  UISETP.NE.AND UP1, UPT, UR4, UR5, UPT ;  /* 0x000000050400728c */ /* 0x000fce000bf25270 */
[----:B------:R-:W-:Y:S05]  /*0ec0*/  BRA.U !UP0, `(.L_x_16) ;  /* 0x0000000108887547 */ /* 0x000fea000b800000 */
[----:B------:R-:W0:Y:S01]  /*0ed0*/  LDCU UR5, c[0x0][0x3f0] ;  /* 0x00007e00ff0577ac */ /* 0x000e220008000800 */
[----:B------:R-:W-:Y:S01]  /*0ee0*/  MOV R26, R22 ;  /* 0x00000016001a7202 */ /* 0x000fe20000000f00 */
[--C-:B0-----:R-:W-:Y:S02]  /*0ef0*/  IMAD R25, R33, UR5, R20.reuse ;  /* 0x0000000521197c24 */ /* 0x101fe4000f8e0214 */
[----:B------:R-:W-:Y:S02]  /*0f00*/  IMAD R27, R35, UR5, R20 ;  /* 0x00000005231b7c24 */ /* 0x000fe4000f8e0214 */
[--C-:B------:R-:W-:Y:S02]  /*0f10*/  IMAD R29, R33, UR5, R18.reuse ;  /* 0x00000005211d7c24 */ /* 0x100fe4000f8e0212 */
[----:B------:R-:W-:-:S07]  /*0f20*/  IMAD R31, R35, UR5, R18 ;  /* 0x00000005231f7c24 */ /* 0x000fce000f8e0212 */
.L_x_17:
[----:B0-----:R-:W-:-:S04]  /*0f30*/  IMAD.WIDE R4, R25, 0x4, R2 ;  /* 0x0000000419047825 */ /* 0x001fc800078e0202 */
[--C-:B------:R-:W-:Y:S01]  /*0f40*/  IMAD.WIDE R6, R29, 0x4, R2.reuse ;  /* 0x000000041d067825 */ /* 0x100fe200078e0202 */
[----:B------:R0:W-:Y:S03]  /*0f50*/  REDG.E.ADD.F32.FTZ.RN.STRONG.GPU desc[UR8][R4.64+-0x8], R19 ;  /* 0xfffff813040079a6 */ /* 0x0001e6000c12f308 */
[--C-:B------:R-:W-:Y:S01]  /*0f60*/  IMAD.WIDE R8, R27, 0x4, R2.reuse ;  /* 0x000000041b087825 */ /* 0x100fe200078e0202 */
[----:B------:R0:W-:Y:S03]  /*0f70*/  REDG.E.ADD.F32.FTZ.RN.STRONG.GPU desc[UR8][R6.64+-0x8], R17 ;  /* 0xfffff811060079a6 */ /* 0x0001e6000c12f308 */
[----:B------:R-:W-:Y:S01]  /*0f80*/  IMAD.WIDE R14, R31, 0x4, R2 ;  /* 0x000000041f0e7825 */ /* 0x000fe200078e0202 */
[----:B------:R0:W-:Y:S03]  /*0f90*/  REDG.E.ADD.F32.FTZ.RN.STRONG.GPU desc[UR8][R8.64+-0x8], R13 ;  /* 0xfffff80d080079a6 */ /* 0x0001e6000c12f308 */
[----:B------:R-:W-:Y:S01]  /*0fa0*/  VIADD R26, R26, 0x4 ;  /* 0x000000041a1a7836 */ /* 0x000fe20000000000 */
[----:B------:R0:W-:Y:S04]  /*0fb0*/  REDG.E.ADD.F32.FTZ.RN.STRONG.GPU desc[UR8][R14.64+-0x8], R23 ;  /* 0xfffff8170e0079a6 */ /* 0x0001e8000c12f308 */
[----:B------:R-:W-:Y:S01]  /*0fc0*/  ISETP.NE.AND P0, PT, R26, RZ, PT ;  /* 0x000000ff1a00720c */ /* 0x000fe20003f05270 */
[----:B------:R0:W-:Y:S04]  /*0fd0*/  REDG.E.ADD.F32.FTZ.RN.STRONG.GPU desc[UR8][R4.64+-0x4], R19 ;  /* 0xfffffc13040079a6 */ /* 0x0001e8000c12f308 */
        /* <DEDUP_REMOVED lines=9> */
[----:B------:R0:W-:Y:S01]  /*1070*/  REDG.E.ADD.F32.FTZ.RN.STRONG.GPU desc[UR8][R8.64+0x4], R13 ;  /* 0x0000040d080079a6 */ /* 0x0001e2000c12f308 */
[----:B------:R-:W-:-:S03]  /*1080*/  IADD3 R25, PT, PT, R25, 0x4, RZ ;  /* 0x0000000419197810 */ /* 0x000fc60007ffe0ff */
[----:B------:R0:W-:Y:S01]  /*1090*/  REDG.E.ADD.F32.FTZ.RN.STRONG.GPU desc[UR8][R14.64+0x4], R23 ;  /* 0x000004170e0079a6 */ /* 0x0001e2000c12f308 */
[----:B------:R-:W-:Y:S01]  /*10a0*/  IADD3 R27, PT, PT, R27, 0x4, RZ ;  /* 0x000000041b1b7810 */ /* 0x000fe20007ffe0ff */
[----:B------:R-:W-:Y:S01]  /*10b0*/  VIADD R29, R29, 0x4 ;  /* 0x000000041d1d7836 */ /* 0x000fe20000000000 */
[----:B------:R-:W-:Y:S01]  /*10c0*/  IADD3 R31, PT, PT, R31, 0x4, RZ ;  /* 0x000000041f1f7810 */ /* 0x000fe20007ffe0ff */
[----:B------:R-:W-:Y:S06]  /*10d0*/  @P0 BRA `(.L_x_17) ;  /* 0xfffffffc00940947 */ /* 0x000fec000383ffff */
[----:B0-----:R-:W-:-:S07]  /*10e0*/  MOV R5, R16 ;  /* 0x0000001000057202 */ /* 0x001fce0000000f00 */
.L_x_16:
[----:B------:R-:W-:-:S13]  /*10f0*/  ISETP.NE.AND P0, PT, R24, RZ, PT ;  /* 0x000000ff1800720c */ /* 0x000fda0003f05270 */
[----:B------:R-:W-:Y:S05]  /*1100*/  @!P0 BRA `(.L_x_18) ;  /* 0x0000000000788947 */ /* 0x000fea0003800000 */
[----:B------:R-:W0:Y:S01]  /*1110*/  LDCU UR5, c[0x0][0x3f0] ;  /* 0x00007e00ff0577ac */ /* 0x000e220008000800 */
[----:B------:R-:W1:Y:S01]  /*1120*/  LDC.64 R14, c[0x0][0x3e0] ;  /* 0x0000f800ff0e7b82 */ /* 0x000e620000000a00 */
[----:B------:R-:W-:Y:S01]  /*1130*/  IMAD.IADD R6, R12, 0x1, R5 ;  /* 0x000000010c067824 */ /* 0x000fe200078e0205 */
[----:B------:R-:W-:Y:S02]  /*1140*/  IADD3 R8, PT, PT, R10, R5, RZ ;  /* 0x000000050a087210 */ /* 0x000fe40007ffe0ff */
[----:B------:R-:W-:Y:S01]  /*1150*/  ISETP.NE.AND P0, PT, R24, 0x1, PT ;  /* 0x000000011800780c */ /* 0x000fe20003f05270 */
[--C-:B0-----:R-:W-:Y:S02]  /*1160*/  IMAD R4, R33, UR5, R21.reuse ;  /* 0x0000000521047c24 */ /* 0x101fe4000f8e0215 */
[----:B------:R-:W-:Y:S02]  /*1170*/  IMAD R5, R35, UR5, R21 ;  /* 0x0000000523057c24 */ /* 0x000fe4000f8e0215 */
[C---:B------:R-:W-:Y:S01]  /*1180*/  IMAD.IADD R9, R4.reuse, 0x1, R8 ;  /* 0x0000000104097824 */ /* 0x040fe200078e0208 */
[----:B------:R-:W-:-:S02]  /*1190*/  IADD3 R7, PT, PT, R4, R6, RZ ;  /* 0x0000000604077210 */ /* 0x000fc40007ffe0ff */
[C---:B------:R-:W-:Y:S02]  /*11a0*/  IADD3 R25, PT, PT, R5.reuse, R6, RZ ;  /* 0x0000000605197210 */ /* 0x040fe40007ffe0ff */
[----:B------:R-:W-:Y:S01]  /*11b0*/  IADD3 R27, PT, PT, R5, R8, RZ ;  /* 0x00000008051b7210 */ /* 0x000fe20007ffe0ff */
[----:B-1----:R-:W-:-:S04]  /*11c0*/  IMAD.WIDE R4, R7, 0x4, R14 ;  /* 0x0000000407047825 */ /* 0x002fc800078e020e */
[--C-:B------:R-:W-:Y:S01]  /*11d0*/  IMAD.WIDE R6, R9, 0x4, R14.reuse ;  /* 0x0000000409067825 */ /* 0x100fe200078e020e */
[----:B------:R0:W-:Y:S03]  /*11e0*/  REDG.E.ADD.F32.FTZ.RN.STRONG.GPU desc[UR8][R4.64], R19 ;  /* 0x00000013040079a6 */ /* 0x0001e6000c12f308 */
[--C-:B------:R-:W-:Y:S01]  /*11f0*/  IMAD.WIDE R8, R25, 0x4, R14.reuse ;  /* 0x0000000419087825 */ /* 0x100fe200078e020e */
[----:B------:R0:W-:Y:S03]  /*1200*/  REDG.E.ADD.F32.FTZ.RN.STRONG.GPU desc[UR8][R6.64], R17 ;  /* 0x00000011060079a6 */ /* 0x0001e6000c12f308 */
[----:B------:R-:W-:Y:S01]  /*1210*/  IMAD.WIDE R14, R27, 0x4, R14 ;  /* 0x000000041b0e7825 */ /* 0x000fe200078e020e */
[----:B------:R0:W-:Y:S04]  /*1220*/  REDG.E.ADD.F32.FTZ.RN.STRONG.GPU desc[UR8][R8.64], R13 ;  /* 0x0000000d080079a6 */ /* 0x0001e8000c12f308 */
[----:B------:R0:W-:Y:S01]  /*1230*/  REDG.E.ADD.F32.FTZ.RN.STRONG.GPU desc[UR8][R14.64], R23 ;  /* 0x000000170e0079a6 */ /* 0x0001e2000c12f308 */
[----:B------:R-:W-:Y:S05]  /*1240*/  @!P0 BRA `(.L_x_18) ;  /* 0x0000000000288947 */ /* 0x000fea0003800000 */
[----:B------:R-:W-:Y:S01]  /*1250*/  ISETP.NE.AND P0, PT, R24, 0x2, PT ;  /* 0x000000021800780c */ /* 0x000fe20003f05270 */
[----:B------:R1:W-:Y:S04]  /*1260*/  REDG.E.ADD.F32.FTZ.RN.STRONG.GPU desc[UR8][R4.64+0x4], R19 ;  /* 0x00000413040079a6 */ /* 0x0003e8000c12f308 */
[----:B------:R1:W-:Y:S04]  /*1270*/  REDG.E.ADD.F32.FTZ.RN.STRONG.GPU desc[UR8][R6.64+0x4], R17 ;  /* 0x00000411060079a6 */ /* 0x0003e8000c12f308 */
[----:B------:R1:W-:Y:S04]  /*1280*/  REDG.E.ADD.F32.FTZ.RN.STRONG.GPU desc[UR8][R8.64+0x4], R13 ;  /* 0x0000040d080079a6 */ /* 0x0003e8000c12f308 */
[----:B------:R1:W-:Y:S01]  /*1290*/  REDG.E.ADD.F32.FTZ.RN.STRONG.GPU desc[UR8][R14.64+0x4], R23 ;  /* 0x000004170e0079a6 */ /* 0x0003e2000c12f308 */
[----:B------:R-:W-:Y:S05]  /*12a0*/  @!P0 BRA `(.L_x_18) ;  /* 0x0000000000108947 */ /* 0x000fea0003800000 */
[----:B------:R2:W-:Y:S04]  /*12b0*/  REDG.E.ADD.F32.FTZ.RN.STRONG.GPU desc[UR8][R4.64+0x8], R19 ;  /* 0x00000813040079a6 */ /* 0x0005e8000c12f308 */
[----:B------:R2:W-:Y:S04]  /*12c0*/  REDG.E.ADD.F32.FTZ.RN.STRONG.GPU desc[UR8][R6.64+0x8], R17 ;  /* 0x00000811060079a6 */ /* 0x0005e8000c12f308 */
[----:B------:R2:W-:Y:S04]  /*12d0*/  REDG.E.ADD.F32.FTZ.RN.STRONG.GPU desc[UR8][R8.64+0x8], R13 ;  /* 0x0000080d080079a6 */ /* 0x0005e8000c12f308 */
[----:B------:R2:W-:Y:S02]  /*12e0*/  REDG.E.ADD.F32.FTZ.RN.STRONG.GPU desc[UR8][R14.64+0x8], R23 ;  /* 0x000008170e0079a6 */ /* 0x0005e4000c12f308 */
.L_x_18:
[----:B------:R-:W-:Y:S05]  /*12f0*/  BRA.U UP1, `(.L_x_19) ;  /* 0xfffffff901d47547 */ /* 0x000fea000b83ffff */
[----:B------:R-:W-:Y:S05]  /*1300*/  EXIT ;  /* 0x000000000000794d */ /* 0x000fea0003800000 */
.L_x_20:
        /* <DEDUP_REMOVED lines=15> */
.L_x_31:


//--------------------- .text._Z16Resample2dKernelmPKfS0_Pfiiiiiiiiiiib --------------------------
	.section	.text._Z16Resample2dKernelmPKfS0_Pfiiiiiiiiiiib,"ax",@progbits
	.align	128
        .global         _Z16Resample2dKernelmPKfS0_Pfiiiiiiiiiiib
        .type           _Z16Resample2dKernelmPKfS0_Pfiiiiiiiiiiib,@function
        .size           _Z16Resample2dKernelmPKfS0_Pfiiiiiiiiiiib,(.L_x_32 - _Z16Resample2dKernelmPKfS0_Pfiiiiiiiiiiib)
        .other          _Z16Resample2dKernelmPKfS0_Pfiiiiiiiiiiib,@"STO_CUDA_ENTRY STV_DEFAULT"
_Z16Resample2dKernelmPKfS0_Pfiiiiiiiiiiib:
.text._Z16Resample2dKernelmPKfS0_Pfiiiiiiiiiiib:
        /* <DEDUP_REMOVED lines=13> */
[----:B------:R-:W3:Y:S08]  /*00d0*/  LDC R3, c[0x0][0x3bc] ;  /* 0x0000ef00ff037b82 */ /* 0x000ef00000000800 */
[----:B------:R-:W4:Y:S01]  /*00e0*/  LDC R7, c[0x0][0x3b8] ;  /* 0x0000ee00ff077b82 */ /* 0x000f220000000800 */
[----:B0-----:R-:W-:-:S04]  /*00f0*/  IABS R13, R5 ;  /* 0x00000005000d7213 */ /* 0x001fc80000000000 */
[----:B------:R-:W0:Y:S01]  /*0100*/  I2F.RP R6, R13 ;  /* 0x0000000d00067306 */ /* 0x000e220000209400 */
[----:B---3--:R-:W-:-:S04]  /*0110*/  IMAD R2, R4, R3, RZ ;  /* 0x0000000304027224 */ /* 0x008fc800078e02ff */
[----:B------:R-:W-:-:S05]  /*0120*/  IMAD R9, R2, R5, RZ ;  /* 0x0000000502097224 */ /* 0x000fca00078e02ff */
[----:B------:R-:W-:Y:S01]  /*0130*/  IABS R10, R9 ;  /* 0x00000009000a7213 */ /* 0x000fe20000000000 */
[----:B0-----:R-:W0:Y:S08]  /*0140*/  MUFU.RCP R6, R6 ;  /* 0x0000000600067308 */ /* 0x001e300000001000 */
[----:B------:R-:W3:Y:S01]  /*0150*/  I2F.RP R2, R10 ;  /* 0x0000000a00027306 */ /* 0x000ee20000209400 */
[----:B0-----:R-:W-:-:S02]  /*0160*/  IADD3 R16, PT, PT, R6, 0xffffffe, RZ ;  /* 0x0ffffffe06107810 */ /* 0x001fc40007ffe0ff */
[----:B----4-:R-:W-:-:S05]  /*0170*/  IABS R6, R7 ;  /* 0x0000000700067213 */ /* 0x010fca0000000000 */
[----:B------:R0:W4:Y:S08]  /*0180*/  F2I.FTZ.U32.TRUNC.NTZ R17, R16 ;  /* 0x0000001000117305 */ /* 0x000130000021f000 */
[----:B---3--:R-:W3:Y:S01]  /*0190*/  MUFU.RCP R2, R2 ;  /* 0x0000000200027308 */ /* 0x008ee20000001000 */
[----:B0-----:R-:W-:Y:S01]  /*01a0*/  HFMA2 R16, -RZ, RZ, 0, 0 ;  /* 0x00000000ff107431 */ /* 0x001fe200000001ff */
[----:B----4-:R-:W-:-:S06]  /*01b0*/  IADD3 R8, PT, PT, RZ, -R17, RZ ;  /* 0x80000011ff087210 */ /* 0x010fcc0007ffe0ff */
[----:B------:R-:W0:Y:S01]  /*01c0*/  I2F.RP R12, R6 ;  /* 0x00000006000c7306 */ /* 0x000e220000209400 */
[----:B------:R-:W-:Y:S01]  /*01d0*/  IMAD R19, R8, R13, RZ ;  /* 0x0000000d08137224 */ /* 0x000fe200078e02ff */
[----:B------:R-:W-:-:S03]  /*01e0*/  IABS R8, R9 ;  /* 0x0000000900087213 */ /* 0x000fc60000000000 */
[----:B------:R-:W-:-:S04]  /*01f0*/  IMAD.HI.U32 R17, R17, R19, R16 ;  /* 0x0000001311117227 */ /* 0x000fc800078e0010 */
[----:B---3--:R-:W-:Y:S01]  /*0200*/  VIADD R14, R2, 0xffffffe ;  /* 0x0ffffffe020e7836 */ /* 0x008fe20000000000 */
[----:B------:R-:W-:Y:S01]  /*0210*/  IABS R2, R0 ;  /* 0x0000000000027213 */ /* 0x000fe20000000000 */
[----:B0-----:R-:W-:Y:S04]  /*0220*/  MUFU.RCP R12, R12 ;  /* 0x0000000c000c7308 */ /* 0x001fe80000001000 */
[----:B------:R-:W-:-:S04]  /*0230*/  IMAD.HI.U32 R17, R17, R2, RZ ;  /* 0x0000000211117227 */ /* 0x000fc800078e00ff */
[----:B------:R0:W3:Y:S02]  /*0240*/  F2I.FTZ.U32.TRUNC.NTZ R15, R14 ;  /* 0x0000000e000f7305 */ /* 0x0000e4000021f000 */
[----:B0-----:R-:W-:Y:S02]  /*0250*/  IMAD.MOV.U32 R14, RZ, RZ, RZ ;  /* 0x000000ffff0e7224 */ /* 0x001fe400078e00ff */
[----:B---3--:R-:W-:-:S04]  /*0260*/  IMAD.MOV R11, RZ, RZ, -R15 ;  /* 0x000000ffff0b7224 */ /* 0x008fc800078e0a0f */
[----:B------:R-:W-:-:S04]  /*0270*/  IMAD R11, R11, R10, RZ ;  /* 0x0000000a0b0b7224 */ /* 0x000fc800078e02ff */
[----:B------:R-:W-:Y:S01]  /*0280*/  IMAD.HI.U32 R15, R15, R11, R14 ;  /* 0x0000000b0f0f7227 */ /* 0x000fe200078e000e */
[----:B------:R-:W-:Y:S02]  /*0290*/  IABS R14, R4 ;  /* 0x00000004000e7213 */ /* 0x000fe40000000000 */
[----:B------:R-:W-:-:S03]  /*02a0*/  IADD3 R11, PT, PT, RZ, -R8, RZ ;  /* 0x80000008ff0b7210 */ /* 0x000fc60007ffe0ff */
[----:B------:R-:W-:Y:S01]  /*02b0*/  IMAD.MOV.U32 R8, RZ, RZ, R14 ;  /* 0x000000ffff087224 */ /* 0x000fe200078e000e */
[----:B------:R-:W-:Y:S01]  /*02c0*/  IADD3 R14, PT, PT, -R17, RZ, RZ ;  /* 0x000000ff110e7210 */ /* 0x000fe20007ffe1ff */
[----:B------:R-:W-:Y:S02]  /*02d0*/  IMAD.HI.U32 R15, R15, R2, RZ ;  /* 0x000000020f0f7227 */ /* 0x000fe400078e00ff */
[----:B------:R-:W0:Y:S02]  /*02e0*/  I2F.RP R16, R8 ;  /* 0x0000000800107306 */ /* 0x000e240000209400 */
[--C-:B------:R-:W-:Y:S02]  /*02f0*/  IMAD R11, R15, R11, R2.reuse ;  /* 0x0000000b0f0b7224 */ /* 0x100fe400078e0202 */
[----:B------:R-:W-:-:S03]  /*0300*/  IMAD R14, R13, R14, R2 ;  /* 0x0000000e0d0e7224 */ /* 0x000fc600078e0202 */
[----:B------:R-:W-:Y:S02]  /*0310*/  ISETP.GT.U32.AND P3, PT, R10, R11, PT ;  /* 0x0000000b0a00720c */ /* 0x000fe40003f64070 */
[----:B------:R-:W-:Y:S01]  /*0320*/  ISETP.GT.U32.AND P0, PT, R13, R14, PT ;  /* 0x0000000e0d00720c */ /* 0x000fe20003f04070 */
[----:B0-----:R-:W0:Y:S10]  /*0330*/  MUFU.RCP R16, R16 ;  /* 0x0000001000107308 */ /* 0x001e340000001000 */
[----:B------:R-:W-:-:S02]  /*0340*/  @!P3 IMAD.IADD R11, R11, 0x1, -R10 ;  /* 0x000000010b0bb824 */ /* 0x000fc400078e0a0a */
[----:B------:R-:W-:Y:S02]  /*0350*/  @!P0 IMAD.IADD R14, R14, 0x1, -R13 ;  /* 0x000000010e0e8824 */ /* 0x000fe400078e0a0d */
[----:B------:R-:W-:Y:S01]  /*0360*/  @!P3 VIADD R15, R15, 0x1 ;  /* 0x000000010f0fb836 */ /* 0x000fe20000000000 */
[----:B------:R-:W-:Y:S01]  /*0370*/  ISETP.GE.U32.AND P4, PT, R11, R10, PT ;  /* 0x0000000a0b00720c */ /* 0x000fe20003f86070 */
[----:B------:R-:W-:Y:S01]  /*0380*/  @!P0 VIADD R17, R17, 0x1 ;  /* 0x0000000111118836 */ /* 0x000fe20000000000 */
[----:B------:R-:W-:Y:S02]  /*0390*/  IADD3 R11, PT, PT, R12, 0xffffffe, RZ ;  /* 0x0ffffffe0c0b7810 */ /* 0x000fe40007ffe0ff */
[----:B------:R-:W-:Y:S02]  /*03a0*/  LOP3.LUT R10, R0, R9, RZ, 0x3c, !PT ;  /* 0x00000009000a7212 */ /* 0x000fe400078e3cff */
[----:B------:R-:W-:Y:S02]  /*03b0*/  ISETP.GE.U32.AND P1, PT, R14, R13, PT ;  /* 0x0000000d0e00720c */ /* 0x000fe40003f26070 */
[----:B------:R-:W3:Y:S01]  /*03c0*/  F2I.FTZ.U32.TRUNC.NTZ R11, R11 ;  /* 0x0000000b000b7305 */ /* 0x000ee2000021f000 */
[----:B0-----:R-:W-:-:S02]  /*03d0*/  IADD3 R12, PT, PT, R16, 0xffffffe, RZ ;  /* 0x0ffffffe100c7810 */ /* 0x001fc40007ffe0ff */
[----:B------:R-:W-:Y:S02]  /*03e0*/  ISETP.GE.AND P2, PT, R10, RZ, PT ;  /* 0x000000ff0a00720c */ /* 0x000fe40003f46270 */
[----:B------:R-:W-:Y:S02]  /*03f0*/  ISETP.NE.AND P3, PT, R9, RZ, PT ;  /* 0x000000ff0900720c */ /* 0x000fe40003f65270 */
[----:B------:R-:W-:Y:S01]  /*0400*/  @P4 IADD3 R15, PT, PT, R15, 0x1, RZ ;  /* 0x000000010f0f4810 */ /* 0x000fe20007ffe0ff */
[----:B------:R-:W0:Y:S01]  /*0410*/  F2I.FTZ.U32.TRUNC.NTZ R13, R12 ;  /* 0x0000000c000d7305 */ /* 0x000e22000021f000 */
[----:B------:R-:W-:Y:S02]  /*0420*/  LOP3.LUT R10, R0, R5, RZ, 0x3c, !PT ;  /* 0x00000005000a7212 */ /* 0x000fe400078e3cff */
[----:B------:R-:W-:Y:S02]  /*0430*/  ISETP.NE.AND P0, PT, R5, RZ, PT ;  /* 0x000000ff0500720c */ /* 0x000fe40003f05270 */
[----:B------:R-:W-:Y:S01]  /*0440*/  ISETP.GE.AND P4, PT, R10, RZ, PT ;  /* 0x000000ff0a00720c */ /* 0x000fe20003f86270 */
[----:B------:R-:W-:Y:S01]  /*0450*/  IMAD.MOV.U32 R10, RZ, RZ, RZ ;  /* 0x000000ffff0a7224 */ /* 0x000fe200078e00ff */
[----:B---3--:R-:W-:Y:S01]  /*0460*/  IADD3 R19, PT, PT, RZ, -R11, RZ ;  /* 0x8000000bff137210 */ /* 0x008fe20007ffe0ff */
[----:B------:R-:W-:Y:S01]  /*0470*/  @!P2 IMAD.MOV R15, RZ, RZ, -R15 ;  /* 0x000000ffff0fa224 */ /* 0x000fe200078e0a0f */
[----:B------:R-:W-:-:S02]  /*0480*/  @P1 IADD3 R17, PT, PT, R17, 0x1, RZ ;  /* 0x0000000111111810 */ /* 0x000fc40007ffe0ff */
[----:B------:R-:W-:Y:S01]  /*0490*/  @!P3 LOP3.LUT R15, RZ, R9, RZ, 0x33, !PT ;  /* 0x00000009ff0fb212 */ /* 0x000fe200078e33ff */
[----:B------:R-:W-:Y:S01]  /*04a0*/  IMAD R9, R19, R6, RZ ;  /* 0x0000000613097224 */ /* 0x000fe200078e02ff */
[----:B------:R-:W-:Y:S01]  /*04b0*/  ISETP.NE.AND P3, PT, R4, RZ, PT ;  /* 0x000000ff0400720c */ /* 0x000fe20003f65270 */
[----:B------:R-:W-:Y:S01]  /*04c0*/  IMAD.MOV.U32 R14, RZ, RZ, R17 ;  /* 0x000000ffff0e7224 */ /* 0x000fe200078e0011 */
[----:B0-----:R-:W-:Y:S01]  /*04d0*/  IADD3 R16, PT, PT, RZ, -R13, RZ ;  /* 0x8000000dff107210 */ /* 0x001fe20007ffe0ff */
[----:B------:R-:W-:Y:S01]  /*04e0*/  IMAD.HI.U32 R10, R11, R9, R10 ;  /* 0x000000090b0a7227 */ /* 0x000fe200078e000a */
[----:B------:R-:W-:Y:S02]  /*04f0*/  IABS R12, R15 ;  /* 0x0000000f000c7213 */ /* 0x000fe40000000000 */
[----:B------:R-:W-:Y:S01]  /*0500*/  @!P4 IADD3 R14, PT, PT, -R14, RZ, RZ ;  /* 0x000000ff0e0ec210 */ /* 0x000fe20007ffe1ff */
[----:B------:R-:W-:Y:S01]  /*0510*/  IMAD.MOV.U32 R11, RZ, RZ, R16 ;  /* 0x000000ffff0b7224 */ /* 0x000fe200078e0010 */
[----:B------:R-:W-:Y:S01]  /*0520*/  MOV R9, R12 ;  /* 0x0000000c00097202 */ /* 0x000fe20000000f00 */
[----:B------:R-:W-:Y:S01]  /*0530*/  IMAD.MOV.U32 R12, RZ, RZ, RZ ;  /* 0x000000ffff0c7224 */ /* 0x000fe200078e00ff */
[----:B------:R-:W-:Y:S01]  /*0540*/  @!P0 LOP3.LUT R14, RZ, R5, RZ, 0x33, !PT ;  /* 0x00000005ff0e8212 */ /* 0x000fe200078e33ff */
[----:B------:R-:W-:-:S02]  /*0550*/  IMAD R11, R11, R8, RZ ;  /* 0x000000080b0b7224 */ /* 0x000fc400078e02ff */
[----:B------:R-:W-:Y:S01]  /*0560*/  IMAD.HI.U32 R10, R10, R9, RZ ;  /* 0x000000090a0a7227 */ /* 0x000fe200078e00ff */
[----:B------:R-:W-:Y:S02]  /*0570*/  IABS R17, R14 ;  /* 0x0000000e00117213 */ /* 0x000fe40000000000 */
[----:B------:R-:W-:Y:S01]  /*0580*/  ISETP.GE.AND P4, PT, R14, RZ, PT ;  /* 0x000000ff0e00720c */ /* 0x000fe20003f86270 */
[----:B------:R-:W-:Y:S01]  /*0590*/  IMAD.HI.U32 R12, R13, R11, R12 ;  /* 0x0000000b0d0c7227 */ /* 0x000fe200078e000c */
[----:B------:R-:W-:-:S05]  /*05a0*/  IADD3 R10, PT, PT, -R10, RZ, RZ ;  /* 0x000000ff0a0a7210 */ /* 0x000fca0007ffe1ff */
[----:B------:R-:W-:-:S04]  /*05b0*/  IMAD.HI.U32 R12, R12, R17, RZ ;  /* 0x000000110c0c7227 */ /* 0x000fc800078e00ff */
[C---:B------:R-:W-:Y:S02]  /*05c0*/  IMAD R9, R6.reuse, R10, R9 ;  /* 0x0000000a06097224 */ /* 0x040fe400078e0209 */
[----:B------:R-:W-:Y:S01]  /*05d0*/  IMAD.MOV R12, RZ, RZ, -R12 ;  /* 0x000000ffff0c7224 */ /* 0x000fe200078e0a0c */
[----:B------:R-:W0:Y:S02]  /*05e0*/  LDC.64 R10, c[0x0][0x3b0] ;  /* 0x0000ec00ff0a7b82 */ /* 0x000e240000000a00 */
[----:B------:R-:W-:Y:S01]  /*05f0*/  ISETP.GT.U32.AND P0, PT, R6, R9, PT ;  /* 0x000000090600720c */ /* 0x000fe20003f04070 */
[----:B------:R-:W-:-:S05]  /*0600*/  IMAD R17, R8, R12, R17 ;  /* 0x0000000c08117224 */ /* 0x000fca00078e0211 */
[----:B------:R-:W-:Y:S01]  /*0610*/  ISETP.GT.U32.AND P1, PT, R8, R17, PT ;  /* 0x000000110800720c */ /* 0x000fe20003f24070 */
[----:B------:R-:W3:Y:S06]  /*0620*/  LDC.64 R12, c[0x0][0x390] ;  /* 0x0000e400ff0c7b82 */ /* 0x000eec0000000a00 */
[----:B------:R-:W-:-:S04]  /*0630*/  @!P0 IADD3 R9, PT, PT, R9, -R6, RZ ;  /* 0x8000000609098210 */ /* 0x000fc80007ffe0ff */
[----:B------:R-:W-:Y:S02]  /*0640*/  ISETP.GT.U32.AND P2, PT, R6, R9, PT ;  /* 0x000000090600720c */ /* 0x000fe40003f44070 */
[----:B------:R-:W-:Y:S01]  /*0650*/  @!P1 IMAD.IADD R17, R17, 0x1, -R8 ;  /* 0x0000000111119824 */ /* 0x000fe200078e0a08 */
[----:B------:R-:W-:-:S04]  /*0660*/  ISETP.GE.AND P1, PT, R15, RZ, PT ;  /* 0x000000ff0f00720c */ /* 0x000fc80003f26270 */
[----:B------:R-:W-:-:S06]  /*0670*/  ISETP.GT.U32.AND P0, PT, R8, R17, PT ;  /* 0x000000110800720c */ /* 0x000fcc0003f04070 */
[----:B------:R-:W-:Y:S02]  /*0680*/  @!P2 IADD3 R9, PT, PT, R9, -R6, RZ ;  /* 0x800000060909a210 */ /* 0x000fe40007ffe0ff */
[----:B------:R-:W-:-:S03]  /*0690*/  ISETP.NE.AND P2, PT, R7, RZ, PT ;  /* 0x000000ff0700720c */ /* 0x000fc60003f45270 */
[----:B------:R-:W-:Y:S02]  /*06a0*/  IMAD.MOV.U32 R6, RZ, RZ, R9 ;  /* 0x000000ffff067224 */ /* 0x000fe400078e0009 */
[----:B------:R-:W-:Y:S02]  /*06b0*/  @!P0 IADD3 R17, PT, PT, R17, -R8, RZ ;  /* 0x8000000811118210 */ /* 0x000fe40007ffe0ff */
[----:B------:R-:W-:Y:S02]  /*06c0*/  @!P1 IMAD.MOV R6, RZ, RZ, -R6 ;  /* 0x000000ffff069224 */ /* 0x000fe400078e0a06 */
[----:B------:R-:W-:-:S04]  /*06d0*/  MOV R8, R17 ;  /* 0x0000001100087202 */ /* 0x000fc80000000f00 */
[----:B------:R-:W-:Y:S01]  /*06e0*/  @!P2 LOP3.LUT R6, RZ, R7, RZ, 0x33, !PT ;  /* 0x00000007ff06a212 */ /* 0x000fe200078e33ff */
[----:B------:R-:W-:Y:S01]  /*06f0*/  @!P4 IMAD.MOV R8, RZ, RZ, -R8 ;  /* 0x000000ffff08c224 */ /* 0x000fe200078e0a08 */
[----:B------:R-:W-:Y:S02]  /*0700*/  IADD3 R7, PT, PT, -R14, RZ, RZ ;  /* 0x000000ff0e077210 */ /* 0x000fe40007ffe1ff */
[----:B------:R-:W-:Y:S01]  /*0710*/  @!P3 LOP3.LUT R8, RZ, R4, RZ, 0x33, !PT ;  /* 0x00000004ff08b212 */ /* 0x000fe200078e33ff */
[----:B-1----:R-:W-:Y:S01]  /*0720*/  IMAD R9, R6, UR4, RZ ;  /* 0x0000000406097c24 */ /* 0x002fe2000f8e02ff */
[----:B------:R-:W1:Y:S01]  /*0730*/  LDCU.U8 UR4, c[0x0][0x3cc] ;  /* 0x00007980ff0477ac */ /* 0x000e620008000000 */
[----:B------:R-:W-:Y:S02]  /*0740*/  IMAD R7, R5, R7, R0 ;  /* 0x0000000705077224 */ /* 0x000fe400078e0200 */
[----:B0-----:R-:W-:-:S04]  /*0750*/  IMAD R14, R8, R11, R9 ;  /* 0x0000000b080e7224 */ /* 0x001fc800078e0209 */
[----:B------:R-:W-:-:S04]  /*0760*/  IMAD.IADD R9, R7, 0x1, R14 ;  /* 0x0000000107097824 */ /* 0x000fc800078e020e */
[----:B---3--:R-:W-:-:S04]  /*0770*/  IMAD.WIDE R12, R9, 0x4, R12 ;  /* 0x00000004090c7825 */ /* 0x008fc800078e020c */
[----:B------:R-:W-:Y:S02]  /*0780*/  IMAD.WIDE R14, R10, 0x4, R12 ;  /* 0x000000040a0e7825 */ /* 0x000fe400078e020c */
[----:B--2---:R0:W2:Y:S04]  /*0790*/  LDG.E R10, desc[UR8][R12.64] ;  /* 0x000000080c0a7981 */ /* 0x0040a8000c1e1900 */
[----:B------:R3:W4:Y:S01]  /*07a0*/  LDG.E R11, desc[UR8][R14.64] ;  /* 0x000000080e0b7981 */ /* 0x000722000c1e1900 */
[----:B------:R-:W-:Y:S01]  /*07b0*/  IMAD R9, R4, R5, RZ ;  /* 0x0000000504097224 */ /* 0x000fe200078e02ff */
[----:B-1----:R-:W-:Y:S01]  /*07c0*/  UPRMT UR4, UR4, 0x8880, URZ ;  /* 0x0000888004047896 */ /* 0x002fe200080000ff */
[----:B------:R-:W-:Y:S02]  /*07d0*/  I2FP.F32.S32 R7, R7 ;  /* 0x0000000700077245 */ /* 0x000fe40000201400 */
[----:B------:R-:W-:Y:S01]  /*07e0*/  I2FP.F32.S32 R8, R8 ;  /* 0x0000000800087245 */ /* 0x000fe20000201400 */
[----:B------:R-:W-:Y:S01]  /*07f0*/  UISETP.NE.AND UP0, UPT, UR4, URZ, UPT ;  /* 0x000000ff0400728c */ /* 0x000fe2000bf05270 */
[----:B------:R-:W-:-:S02]  /*0800*/  IABS R19, R9 ;  /* 0x0000000900137213 */ /* 0x000fc40000000000 */
[----:B0-----:R-:W-:Y:S02]  /*0810*/  IABS R12, R3 ;  /* 0x00000003000c7213 */ /* 0x001fe40000000000 */
[----:B------:R-:W0:Y:S01]  /*0820*/  I2F.RP R18, R19 ;  /* 0x0000001300127306 */ /* 0x000e220000209400 */
[----:B---3--:R-:W-:-:S05]  /*0830*/  IABS R14, R9 ;  /* 0x00000009000e7213 */ /* 0x008fca0000000000 */
[----:B------:R-:W-:Y:S02]  /*0840*/  IMAD.MOV R14, RZ, RZ, -R14 ;  /* 0x000000ffff0e7224 */ /* 0x000fe400078e0a0e */
[----:B0-----:R-:W0:Y:S02]  /*0850*/  MUFU.RCP R18, R18 ;  /* 0x0000001200127308 */ /* 0x001e240000001000 */
[----:B0-----:R-:W-:-:S06]  /*0860*/  IADD3 R16, PT, PT, R18, 0xffffffe, RZ ;  /* 0x0ffffffe12107810 */ /* 0x001fcc0007ffe0ff */
[----:B------:R0:W1:Y:S02]  /*0870*/  F2I.FTZ.U32.TRUNC.NTZ R17, R16 ;  /* 0x0000001000117305 */ /* 0x000064000021f000 */
[----:B0-----:R-:W-:Y:S02]  /*0880*/  HFMA2 R16, -RZ, RZ, 0, 0 ;  /* 0x00000000ff107431 */ /* 0x001fe400000001ff */
[----:B-1----:R-:W-:-:S04]  /*0890*/  IMAD.MOV R20, RZ, RZ, -R17 ;  /* 0x000000ffff147224 */ /* 0x002fc800078e0a11 */
[----:B------:R-:W-:-:S04]  /*08a0*/  IMAD R13, R20, R19, RZ ;  /* 0x00000013140d7224 */ /* 0x000fc800078e02ff */
[----:B------:R-:W-:Y:S02]  /*08b0*/  IMAD.HI.U32 R17, R17, R13, R16 ;  /* 0x0000000d11117227 */ /* 0x000fe400078e0010 */
[----:B------:R-:W0:Y:S04]  /*08c0*/  I2F.RP R13, R12 ;  /* 0x0000000c000d7306 */ /* 0x000e280000209400 */
[----:B------:R-:W-:-:S04]  /*08d0*/  IMAD.HI.U32 R17, R17, R2, RZ ;  /* 0x0000000211117227 */ /* 0x000fc800078e00ff */
[----:B------:R-:W-:-:S05]  /*08e0*/  IMAD R2, R17, R14, R2 ;  /* 0x0000000e11027224 */ /* 0x000fca00078e0202 */
[----:B------:R-:W-:Y:S01]  /*08f0*/  ISETP.GT.U32.AND P1, PT, R19, R2, PT ;  /* 0x000000021300720c */ /* 0x000fe20003f24070 */
[----:B0-----:R-:W0:-:S12]  /*0900*/  MUFU.RCP R13, R13 ;  /* 0x0000000d000d7308 */ /* 0x001e180000001000 */
[-C--:B------:R-:W-:Y:S02]  /*0910*/  @!P1 IADD3 R2, PT, PT, R2, -R19.reuse, RZ ;  /* 0x8000001302029210 */ /* 0x080fe40007ffe0ff */
[----:B------:R-:W-:Y:S02]  /*0920*/  @!P1 IADD3 R17, PT, PT, R17, 0x1, RZ ;  /* 0x0000000111119810 */ /* 0x000fe40007ffe0ff */
[----:B------:R-:W-:Y:S01]  /*0930*/  ISETP.GE.U32.AND P0, PT, R2, R19, PT ;  /* 0x000000130200720c */ /* 0x000fe20003f06070 */
[----:B0-----:R-:W-:Y:S01]  /*0940*/  VIADD R14, R13, 0xffffffe ;  /* 0x0ffffffe0d0e7836 */ /* 0x001fe20000000000 */
[----:B------:R-:W-:Y:S02]  /*0950*/  LOP3.LUT R2, R0, R9, RZ, 0x3c, !PT ;  /* 0x0000000900027212 */ /* 0x000fe400078e3cff */
[----:B------:R-:W-:Y:S01]  /*0960*/  ISETP.NE.AND P1, PT, R9, RZ, PT ;  /* 0x000000ff0900720c */ /* 0x000fe20003f25270 */
[----:B------:R0:W1:Y:S01]  /*0970*/  F2I.FTZ.U32.TRUNC.NTZ R15, R14 ;  /* 0x0000000e000f7305 */ /* 0x000062000021f000 */
[----:B------:R-:W-:-:S07]  /*0980*/  ISETP.GE.AND P2, PT, R2, RZ, PT ;  /* 0x000000ff0200720c */ /* 0x000fce0003f46270 */
[----:B------:R-:W-:Y:S01]  /*0990*/  @P0 VIADD R17, R17, 0x1 ;  /* 0x0000000111110836 */ /* 0x000fe20000000000 */
[----:B0-----:R-:W-:-:S05]  /*09a0*/  MOV R14, RZ ;  /* 0x000000ff000e7202 */ /* 0x001fca0000000f00 */
[----:B------:R-:W-:Y:S01]  /*09b0*/  @!P2 IMAD.MOV R17, RZ, RZ, -R17 ;  /* 0x000000ffff11a224 */ /* 0x000fe200078e0a11 */
[----:B-1----:R-:W-:Y:S02]  /*09c0*/  IADD3 R13, PT, PT, RZ, -R15, RZ ;  /* 0x8000000fff0d7210 */ /* 0x002fe40007ffe0ff */
[----:B------:R-:W-:-:S03]  /*09d0*/  @!P1 LOP3.LUT R17, RZ, R9, RZ, 0x33, !PT ;  /* 0x00000009ff119212 */ /* 0x000fc600078e33ff */
[----:B------:R-:W-:Y:S01]  /*09e0*/  IMAD R9, R13, R12, RZ ;  /* 0x0000000c0d097224 */ /* 0x000fe200078e02ff */
[----:B------:R-:W-:Y:S02]  /*09f0*/  IABS R2, R17 ;  /* 0x0000001100027213 */ /* 0x000fe40000000000 */
[----:B------:R-:W-:Y:S01]  /*0a00*/  ISETP.GE.AND P2, PT, R17, RZ, PT ;  /* 0x000000ff1100720c */ /* 0x000fe20003f46270 */
[----:B------:R-:W-:-:S04]  /*0a10*/  IMAD.HI.U32 R14, R15, R9, R14 ;  /* 0x000000090f0e7227 */ /* 0x000fc800078e000e */
[----:B------:R-:W-:-:S04]  /*0a20*/  IMAD.MOV.U32 R9, RZ, RZ, R2 ;  /* 0x000000ffff097224 */ /* 0x000fc800078e0002 */
[----:B------:R-:W-:-:S05]  /*0a30*/  IMAD.HI.U32 R14, R14, R9, RZ ;  /* 0x000000090e0e7227 */ /* 0x000fca00078e00ff */
[----:B------:R-:W-:-:S05]  /*0a40*/  IADD3 R14, PT, PT, -R14, RZ, RZ ;  /* 0x000000ff0e0e7210 */ /* 0x000fca0007ffe1ff */
[----:B------:R-:W-:-:S05]  /*0a50*/  IMAD R9, R12, R14, R9 ;  /* 0x0000000e0c097224 */ /* 0x000fca00078e0209 */
[----:B------:R-:W-:-:S13]  /*0a60*/  ISETP.GT.U32.AND P0, PT, R12, R9, PT ;  /* 0x000000090c00720c */ /* 0x000fda0003f04070 */
[----:B------:R-:W-:Y:S01]  /*0a70*/  @!P0 IMAD.IADD R9, R9, 0x1, -R12 ;  /* 0x0000000109098824 */ /* 0x000fe200078e0a0c */
[----:B------:R-:W-:-:S04]  /*0a80*/  ISETP.NE.AND P0, PT, R3, RZ, PT ;  /* 0x000000ff0300720c */ /* 0x000fc80003f05270 */
[----:B------:R-:W-:-:S13]  /*0a90*/  ISETP.GT.U32.AND P1, PT, R12, R9, PT ;  /* 0x000000090c00720c */ /* 0x000fda0003f24070 */
[----:B------:R-:W-:-:S05]  /*0aa0*/  @!P1 IADD3 R9, PT, PT, R9, -R12, RZ ;  /* 0x8000000c09099210 */ /* 0x000fca0007ffe0ff */
[----:B------:R-:W-:Y:S01]  /*0ab0*/  @!P2 IMAD.MOV R9, RZ, RZ, -R9 ;  /* 0x000000ffff09a224 */ /* 0x000fe200078e0a09 */
[----:B------:R-:W-:Y:S01]  /*0ac0*/  @!P0 LOP3.LUT R9, RZ, R3, RZ, 0x33, !PT ;  /* 0x00000003ff098212 */ /* 0x000fe200078e33ff */
[----:B--2---:R-:W-:Y:S01]  /*0ad0*/  FADD R14, R10, R7 ;  /* 0x000000070a0e7221 */ /* 0x004fe20000000000 */
[----:B----4-:R-:W-:Y:S01]  /*0ae0*/  FADD R20, R11, R8 ;  /* 0x000000080b147221 */ /* 0x010fe20000000000 */
[----:B------:R-:W-:Y:S06]  /*0af0*/  BRA.U !UP0, `(.L_x_21) ;  /* 0x0000000d08907547 */ /* 0x000fec000b800000 */
[----:B------:R-:W0:Y:S01]  /*0b00*/  FRND.FLOOR R11, R14 ;  /* 0x0000000e000b7307 */ /* 0x000e220000205000 */
[----:B------:R-:W1:Y:S01]  /*0b10*/  LDCU UR4, c[0x0][0x3c8] ;  /* 0x00007900ff0477ac */ /* 0x000e620008000800 */
[----:B------:R-:W-:Y:S01]  /*0b20*/  IADD3 R3, PT, PT, R5, -0x1, RZ ;  /* 0xffffffff05037810 */ /* 0x000fe20007ffe0ff */
[----:B------:R-:W-:-:S05]  /*0b30*/  IMAD.MOV.U32 R24, RZ, RZ, RZ ;  /* 0x000000ffff187224 */ /* 0x000fca00078e00ff */
[----:B------:R-:W2:Y:S01]  /*0b40*/  F2I.FLOOR.NTZ R2, R14 ;  /* 0x0000000e00027305 */ /* 0x000ea20000207100 */
[----:B0-----:R-:W-:-:S07]  /*0b50*/  FADD R7, R11, 1 ;  /* 0x3f8000000b077421 */ /* 0x001fce0000000000 */
[----:B------:R-:W0:Y:S01]  /*0b60*/  F2I.TRUNC.NTZ R8, R7 ;  /* 0x0000000700087305 */ /* 0x000e22000020f100 */
[----:B-1----:R-:W-:Y:S01]  /*0b70*/  UISETP.GE.AND UP0, UPT, UR4, 0x1, UPT ;  /* 0x000000010400788c */ /* 0x002fe2000bf06270 */
[-C--:B--2---:R-:W-:Y:S02]  /*0b80*/  VIMNMX.RELU R2, PT, PT, R2, R3.reuse, PT ;  /* 0x0000000302027248 */ /* 0x084fe40003fe1100 */
[----:B0-----:R-:W-:-:S06]  /*0b90*/  VIMNMX.RELU R3, PT, PT, R8, R3, PT ;  /* 0x0000000308037248 */ /* 0x001fcc0003fe1100 */
[----:B------:R-:W-:Y:S05]  /*0ba0*/  BRA.U !UP0, `(.L_x_22) ;  /* 0x0000000d084c7547 */ /* 0x000fea000b800000 */
[----:B------:R-:W0:Y:S01]  /*0bb0*/  FRND.FLOOR R5, R20 ;  /* 0x0000001400057307 */ /* 0x000e220000205000 */
[----:B------:R-:W-:Y:S01]  /*0bc0*/  FADD R12, R14, -R11 ;  /* 0x8000000b0e0c7221 */ /* 0x000fe20000000000 */
[----:B------:R-:W1:Y:S01]  /*0bd0*/  LDCU.64 UR4, c[0x0][0x388] ;  /* 0x00007100ff0477ac */ /* 0x000e620008000a00 */
[----:B------:R-:W-:Y:S01]  /*0be0*/  IADD3 R4, PT, PT, R4, -0x1, RZ ;  /* 0xffffffff04047810 */ /* 0x000fe20007ffe0ff */
[----:B------:R-:W-:Y:S01]  /*0bf0*/  IMAD.MOV.U32 R24, RZ, RZ, RZ ;  /* 0x000000ffff187224 */ /* 0x000fe200078e00ff */
[----:B------:R-:W2:Y:S03]  /*0c00*/  LDCU.64 UR6, c[0x0][0x3a0] ;  /* 0x00007400ff0677ac */ /* 0x000ea60008000a00 */
[----:B------:R-:W3:Y:S01]  /*0c10*/  F2F.F64.F32 R14, R12 ;  /* 0x0000000c000e7310 */ /* 0x000ee20000201800 */
[----:B0-----:R-:W-:Y:S01]  /*0c20*/  FADD R13, R20, -R5 ;  /* 0x80000005140d7221 */ /* 0x001fe20000000000 */
[----:B------:R-:W-:-:S06]  /*0c30*/  FADD R8, R5, 1 ;  /* 0x3f80000005087421 */ /* 0x000fcc0000000000 */
[----:B------:R-:W0:Y:S01]  /*0c40*/  F2I.FLOOR.NTZ R7, R20 ;  /* 0x0000001400077305 */ /* 0x000e220000207100 */
[----:B-1----:R-:W-:Y:S01]  /*0c50*/  UIADD3 UR4, UP0, UPT, UR4, 0x8, URZ ;  /* 0x0000000804047890 */ /* 0x002fe2000ff1e0ff */
[----:B---3--:R-:W-:Y:S01]  /*0c60*/  DADD R16, -R14, 1 ;  /* 0x3ff000000e107429 */ /* 0x008fe20000000100 */
[----:B--2---:R-:W-:-:S05]  /*0c70*/  IMAD R6, R6, UR6, RZ ;  /* 0x0000000606067c24 */ /* 0x004fca000f8e02ff */
[----:B------:R1:W2:Y:S01]  /*0c80*/  F2F.F64.F32 R18, R13 ;  /* 0x0000000d00127310 */ /* 0x0002a20000201800 */
[----:B------:R-:W-:Y:S01]  /*0c90*/  UIADD3.X UR5, UPT, UPT, URZ, UR5, URZ, UP0, !UPT ;  /* 0x00000005ff057290 */ /* 0x000fe200087fe4ff */
[----:B------:R-:W-:Y:S02]  /*0ca0*/  IMAD R5, R9, UR7, R6 ;  /* 0x0000000709057c24 */ /* 0x000fe4000f8e0206 */
[----:B------:R-:W-:Y:S01]  /*0cb0*/  FMUL R6, R12, R13 ;  /* 0x0000000d0c067220 */ /* 0x000fe20000400000 */
[----:B------:R-:W-:Y:S01]  /*0cc0*/  MOV R12, UR4 ;  /* 0x00000004000c7c02 */ /* 0x000fe20008000f00 */
[----:B------:R-:W-:Y:S01]  /*0cd0*/  UMOV UR4, URZ ;  /* 0x000000ff00047c82 */ /* 0x000fe20008000000 */
[----:B0-----:R-:W-:Y:S01]  /*0ce0*/  VIMNMX.RELU R7, PT, PT, R7, R4, PT ;  /* 0x0000000407077248 */ /* 0x001fe20003fe1100 */
[----:B------:R-:W0:Y:S01]  /*0cf0*/  F2I.TRUNC.NTZ R21, R8 ;  /* 0x0000000800157305 */ /* 0x000e22000020f100 */
[----:B-1----:R-:W-:Y:S01]  /*0d00*/  MOV R13, UR5 ;  /* 0x00000005000d7c02 */ /* 0x002fe20008000f00 */
[----:B--2---:R-:W-:-:S02]  /*0d10*/  DADD R10, -R18, 1 ;  /* 0x3ff00000120a7429 */ /* 0x004fc40000000100 */
[----:B------:R-:W-:-:S06]  /*0d20*/  DMUL R18, R16, R18 ;  /* 0x0000001210127228 */ /* 0x000fcc0000000000 */
[-C--:B------:R-:W-:Y:S01]  /*0d30*/  DMUL R16, R16, R10.reuse ;  /* 0x0000000a10107228 */ /* 0x080fe20000000000 */
[----:B0-----:R-:W-:Y:S01]  /*0d40*/  VIMNMX.RELU R8, PT, PT, R21, R4, PT ;  /* 0x0000000415087248 */ /* 0x001fe20003fe1100 */
[----:B------:R-:W-:-:S11]  /*0d50*/  DMUL R14, R14, R10 ;  /* 0x0000000a0e0e7228 */ /* 0x000fd60000000000 */
.L_x_27:
[----:B------:R-:W0:Y:S01]  /*0d60*/  LDCU UR5, c[0x0][0x3c8] ;  /* 0x00007900ff0577ac */ /* 0x000e220008000800 */
[----:B------:R-:W-:Y:S01]  /*0d70*/  IADD3 R28, PT, PT, R8, UR4, RZ ;  /* 0x00000004081c7c10 */ /* 0x000fe2000fffe0ff */
[----:B------:R-:W-:Y:S01]  /*0d80*/  VIADD R4, R7, UR4 ;  /* 0x0000000407047c36 */ /* 0x000fe20008000000 */
[----:B------:R-:W1:Y:S01]  /*0d90*/  LDCU UR6, c[0x0][0x3a8] ;  /* 0x00007500ff0677ac */ /* 0x000e620008000800 */
[----:B------:R-:W-:Y:S02]  /*0da0*/  UIADD3 UR4, UPT, UPT, UR4, 0x1, URZ ;  /* 0x0000000104047890 */ /* 0x000fe4000fffe0ff */
[----:B0-----:R-:W-:Y:S02]  /*0db0*/  UISETP.GE.U32.AND UP1, UPT, UR5, 0x4, UPT ;  /* 0x000000040500788c */ /* 0x001fe4000bf26070 */
[----:B------:R-:W-:Y:S01]  /*0dc0*/  UISETP.NE.AND UP0, UPT, UR4, UR5, UPT ;  /* 0x000000050400728c */ /* 0x000fe2000bf05270 */
[--C-:B-1----:R-:W-:Y:S02]  /*0dd0*/  IMAD R9, R4, UR6, R5.reuse ;  /* 0x0000000604097c24 */ /* 0x102fe4000f8e0205 */
[----:B------:R-:W-:Y:S01]  /*0de0*/  UMOV UR5, URZ ;  /* 0x000000ff00057c82 */ /* 0x000fe20008000000 */
[----:B------:R-:W-:-:S03]  /*0df0*/  IMAD R10, R28, UR6, R5 ;  /* 0x000000061c0a7c24 */ /* 0x000fc6000f8e0205 */
[----:B------:R-:W-:Y:S05]  /*0e00*/  BRA.U !UP1, `(.L_x_23) ;  /* 0x0000000509687547 */ /* 0x000fea000b800000 */
[----:B------:R-:W0:Y:S01]  /*0e10*/  LDCU UR5, c[0x0][0x3c8] ;  /* 0x00007900ff0577ac */ /* 0x000e220008000800 */
[----:B------:R-:W-:Y:S01]  /*0e20*/  IADD3 R29, PT, PT, R2, R5, RZ ;  /* 0x00000005021d7210 */ /* 0x000fe20007ffe0ff */
[----:B------:R-:W-:-:S04]  /*0e30*/  IMAD.IADD R21, R3, 0x1, R5 ;  /* 0x0000000103157824 */ /* 0x000fc800078e0205 */
[--C-:B------:R-:W-:Y:S02]  /*0e40*/  IMAD R11, R4, UR6, R29.reuse ;  /* 0x00000006040b7c24 */ /* 0x100fe4000f8e021d */
[----:B------:R-:W-:Y:S02]  /*0e50*/  IMAD R29, R28, UR6, R29 ;  /* 0x000000061c1d7c24 */ /* 0x000fe4000f8e021d */
[--C-:B------:R-:W-:Y:S02]  /*0e60*/  IMAD R4, R4, UR6, R21.reuse ;  /* 0x0000000604047c24 */ /* 0x100fe4000f8e0215 */
[----:B------:R-:W-:Y:S01]  /*0e70*/  IMAD R28, R28, UR6, R21 ;  /* 0x000000061c1c7c24 */ /* 0x000fe2000f8e0215 */
[----:B0-----:R-:W-:-:S04]  /*0e80*/  ULOP3.LUT UR5, UR5, 0x7ffffffc, URZ, 0xc0, !UPT ;  /* 0x7ffffffc05057892 */ /* 0x001fc8000f8ec0ff */
[----:B------:R-:W-:-:S12]  /*0e90*/  UIADD3 UR5, UPT, UPT, -UR5, URZ, URZ ;  /* 0x000000ff05057290 */ /* 0x000fd8000fffe1ff */
.L_x_24:
[----:B------:R-:W-:-:S05]  /*0ea0*/  IMAD.WIDE R30, R11, 0x4, R12 ;  /* 0x000000040b1e7825 */ /* 0x000fca00078e020c */
[----:B------:R-:W2:Y:S01]  /*0eb0*/  LDG.E R35, desc[UR8][R30.64+-0x8] ;  /* 0xfffff8081e237981 */ /* 0x000ea2000c1e1900 */
[----:B------:R-:W-:-:S05]  /*0ec0*/  IMAD.WIDE R20, R4, 0x4, R12 ;  /* 0x0000000404147825 */ /* 0x000fca00078e020c */
[----:B------:R-:W3:Y:S01]  /*0ed0*/  LDG.E R34, desc[UR8][R20.64+-0x8] ;  /* 0xfffff80814227981 */ /* 0x000ee2000c1e1900 */
[----:B------:R-:W-:-:S05]  /*0ee0*/  IMAD.WIDE R22, R29, 0x4, R12 ;  /* 0x000000041d167825 */ /* 0x000fca00078e020c */
[----:B------:R-:W4:Y:S01]  /*0ef0*/  LDG.E R32, desc[UR8][R22.64+-0x8] ;  /* 0xfffff80816207981 */ /* 0x000f22000c1e1900 */
[----:B------:R-:W-:Y:S08]  /*0f00*/  F2F.F64.F32 R24, R24 ;  /* 0x0000001800187310 */ /* 0x000ff00000201800 */
[----:B--2---:R0:W1:Y:S02]  /*0f10*/  F2F.F64.F32 R26, R35 ;  /* 0x00000023001a7310 */ /* 0x0040640000201800 */
[----:B0-----:R-:W2:Y:S06]  /*0f20*/  LDG.E R35, desc[UR8][R20.64+-0x4] ;  /* 0xfffffc0814237981 */ /* 0x001eac000c1e1900 */
[----:B----4-:R-:W-:Y:S01]  /*0f30*/  F2F.F64.F32 R32, R32 ;  /* 0x0000002000207310 */ /* 0x010fe20000201800 */
[----:B-1----:R-:W-:-:S07]  /*0f40*/  DFMA R24, R16, R26, R24 ;  /* 0x0000001a1018722b */ /* 0x002fce0000000018 */
[----:B---3--:R0:W-:Y:S08]  /*0f50*/  F2F.F64.F32 R26, R34 ;  /* 0x00000022001a7310 */ /* 0x0081f00000201800 */
[----:B------:R-:W1:Y:S01]  /*0f60*/  F2F.F32.F64 R36, R24 ;  /* 0x0000001800247310 */ /* 0x000e620000301000 */
[----:B0-----:R-:W3:Y:S07]  /*0f70*/  LDG.E R34, desc[UR8][R22.64+-0x4] ;  /* 0xfffffc0816227981 */ /* 0x001eee000c1e1900 */
[----:B-1----:R-:W0:Y:S02]  /*0f80*/  F2F.F64.F32 R24, R36 ;  /* 0x0000002400187310 */ /* 0x002e240000201800 */
[----:B0-----:R-:W-:-:S06]  /*0f90*/  DFMA R24, R14, R26, R24 ;  /* 0x0000001a0e18722b */ /* 0x001fcc0000000018 */
[----:B------:R0:W1:Y:S02]  /*0fa0*/  F2F.F32.F64 R37, R24 ;  /* 0x0000001800257310 */ /* 0x0000640000301000 */
[----:B0-----:R-:W-:-:S06]  /*0fb0*/  IMAD.WIDE R24, R28, 0x4, R12 ;  /* 0x000000041c187825 */ /* 0x001fcc00078e020c */
[----:B-1----:R0:W1:Y:S02]  /*0fc0*/  F2F.F64.F32 R26, R37 ;  /* 0x00000025001a7310 */ /* 0x0020640000201800 */
[----:B0-----:R-:W4:Y:S01]  /*0fd0*/  LDG.E R37, desc[UR8][R30.64+-0x4] ;  /* 0xfffffc081e257981 */ /* 0x001f22000c1e1900 */
[----:B-1----:R-:W-:-:S03]  /*0fe0*/  DFMA R26, R18, R32, R26 ;  /* 0x00000020121a722b */ /* 0x002fc6000000001a */
[----:B------:R-:W5:Y:S07]  /*0ff0*/  LDG.E R33, desc[UR8][R24.64+-0x8] ;  /* 0xfffff80818217981 */ /* 0x000f6e000c1e1900 */
[----:B------:R-:W5:Y:S02]  /*1000*/  F2F.F32.F64 R27, R26 ;  /* 0x0000001a001b7310 */ /* 0x000f640000301000 */
[----:B-----5:R-:W-:-:S06]  /*1010*/  FFMA R36, R6, R33, R27 ;  /* 0x0000002106247223 */ /* 0x020fcc000000001b */
[----:B----4-:R0:W-:Y:S08]  /*1020*/  F2F.F64.F32 R32, R37 ;  /* 0x0000002500207310 */ /* 0x0101f00000201800 */
[----:B------:R-:W1:Y:S01]  /*1030*/  F2F.F64.F32 R26, R36 ;  /* 0x00000024001a7310 */ /* 0x000e620000201800 */
[----:B0-----:R-:W4:Y:S04]  /*1040*/  LDG.E R37, desc[UR8][R30.64] ;  /* 0x000000081e257981 */ /* 0x001f28000c1e1900 */
[----:B------:R-:W5:Y:S01]  /*1050*/  LDG.E R30, desc[UR8][R30.64+0x4] ;  /* 0x000004081e1e7981 */ /* 0x000f62000c1e1900 */
[----:B-1----:R-:W-:-:S06]  /*1060*/  DFMA R26, R16, R32, R26 ;  /* 0x00000020101a722b */ /* 0x002fcc000000001a */
[----:B------:R-:W0:Y:S01]  /*1070*/  F2F.F32.F64 R36, R26 ;  /* 0x0000001a00247310 */ /* 0x000e220000301000 */
[----:B------:R-:W5:Y:S07]  /*1080*/  LDG.E R31, desc[UR8][R22.64] ;  /* 0x00000008161f7981 */ /* 0x000f6e000c1e1900 */
[----:B--2---:R-:W-:Y:S08]  /*1090*/  F2F.F64.F32 R32, R35 ;  /* 0x0000002300207310 */ /* 0x004ff00000201800 */
[----:B0-----:R0:W1:Y:S08]  /*10a0*/  F2F.F64.F32 R26, R36 ;  /* 0x00000024001a7310 */ /* 0x0010700000201800 */
[----:B---3--:R-:W-:Y:S01]  /*10b0*/  F2F.F64.F32 R34, R34 ;  /* 0x0000002200227310 */ /* 0x008fe20000201800 */
[----:B0-----:R-:W2:Y:S01]  /*10c0*/  LDG.E R36, desc[UR8][R22.64+0x4] ;  /* 0x0000040816247981 */ /* 0x001ea2000c1e1900 */
[----:B-1----:R-:W-:-:S03]  /*10d0*/  DFMA R26, R14, R32, R26 ;  /* 0x000000200e1a722b */ /* 0x002fc6000000001a */
[----:B------:R-:W3:Y:S03]  /*10e0*/  LDG.E R33, desc[UR8][R20.64+0x4] ;  /* 0x0000040814217981 */ /* 0x000ee6000c1e1900 */
[----:B------:R-:W0:Y:S08]  /*10f0*/  F2F.F32.F64 R32, R26 ;  /* 0x0000001a00207310 */ /* 0x000e300000301000 */
[----:B0-----:R0:W1:Y:S02]  /*1100*/  F2F.F64.F32 R26, R32 ;  /* 0x00000020001a7310 */ /* 0x0010640000201800 */
[----:B0-----:R4:W5:Y:S01]  /*1110*/  LDG.E R32, desc[UR8][R20.64] ;  /* 0x0000000814207981 */ /* 0x001962000c1e1900 */
[----:B-1----:R-:W-:-:S03]  /*1120*/  DFMA R26, R18, R34, R26 ;  /* 0x00000022121a722b */ /* 0x002fc6000000001a */
[----:B------:R-:W2:Y:S04]  /*1130*/  LDG.E R35, desc[UR8][R24.64+-0x4] ;  /* 0xfffffc0818237981 */ /* 0x000ea8000c1e1900 */
[----:B------:R-:W3:Y:S04]  /*1140*/  LDG.E R34, desc[UR8][R24.64] ;  /* 0x0000000818227981 */ /* 0x000ee8000c1e1900 */
[----:B------:R0:W3:Y:S01]  /*1150*/  LDG.E R24, desc[UR8][R24.64+0x4] ;  /* 0x0000040818187981 */ /* 0x0000e2000c1e1900 */
[----:B------:R-:W2:Y:S08]  /*1160*/  F2F.F32.F64 R27, R26 ;  /* 0x0000001a001b7310 */ /* 0x000eb00000301000 */
[----:B----4-:R-:W-:Y:S01]  /*1170*/  F2F.F64.F32 R20, R37 ;  /* 0x0000002500147310 */ /* 0x010fe20000201800 */
[----:B--2---:R-:W-:-:S07]  /*1180*/  FFMA R35, R6, R35, R27 ;  /* 0x0000002306237223 */ /* 0x004fce000000001b */
[----:B------:R-:W1:Y:S02]  /*1190*/  F2F.F64.F32 R22, R35 ;  /* 0x0000002300167310 */ /* 0x000e640000201800 */
[----:B-1----:R-:W-:-:S06]  /*11a0*/  DFMA R20, R16, R20, R22 ;  /* 0x000000141014722b */ /* 0x002fcc0000000016 */
[----:B------:R-:W1:Y:S08]  /*11b0*/  F2F.F32.F64 R26, R20 ;  /* 0x00000014001a7310 */ /* 0x000e700000301000 */
[----:B-----5:R-:W-:Y:S08]  /*11c0*/  F2F.F64.F32 R22, R32 ;  /* 0x0000002000167310 */ /* 0x020ff00000201800 */
[----:B-1----:R-:W1:Y:S02]  /*11d0*/  F2F.F64.F32 R20, R26 ;  /* 0x0000001a00147310 */ /* 0x002e640000201800 */
[----:B-1----:R-:W-:-:S06]  /*11e0*/  DFMA R20, R14, R22, R20 ;  /* 0x000000160e14722b */ /* 0x002fcc0000000014 */
[----:B0-----:R-:W0:Y:S08]  /*11f0*/  F2F.F32.F64 R25, R20 ;  /* 0x0000001400197310 */ /* 0x001e300000301000 */
[----:B------:R-:W-:Y:S08]  /*1200*/  F2F.F64.F32 R22, R31 ;  /* 0x0000001f00167310 */ /* 0x000ff00000201800 */
[----:B0-----:R-:W0:Y:S02]  /*1210*/  F2F.F64.F32 R20, R25 ;  /* 0x0000001900147310 */ /* 0x001e240000201800 */
[----:B0-----:R-:W-:-:S06]  /*1220*/  DFMA R20, R18, R22, R20 ;  /* 0x000000161214722b */ /* 0x001fcc0000000014 */
[----:B------:R-:W3:Y:S08]  /*1230*/  F2F.F32.F64 R23, R20 ;  /* 0x0000001400177310 */ /* 0x000ef00000301000 */
[----:B------:R-:W-:Y:S01]  /*1240*/  F2F.F64.F32 R30, R30 ;  /* 0x0000001e001e7310 */ /* 0x000fe20000201800 */
[----:B---3--:R-:W-:-:S07]  /*1250*/  FFMA R34, R6, R34, R23 ;  /* 0x0000002206227223 */ /* 0x008fce0000000017 */
[----:B------:R-:W0:Y:S02]  /*1260*/  F2F.F64.F32 R20, R34 ;  /* 0x0000002200147310 */ /* 0x000e240000201800 */
[----:B0-----:R-:W-:-:S06]  /*1270*/  DFMA R20, R16, R30, R20 ;  /* 0x0000001e1014722b */ /* 0x001fcc0000000014 */
[----:B------:R-:W0:Y:S08]  /*1280*/  F2F.F32.F64 R26, R20 ;  /* 0x00000014001a7310 */ /* 0x000e300000301000 */
[----:B------:R-:W-:Y:S08]  /*1290*/  F2F.F64.F32 R22, R33 ;  /* 0x0000002100167310 */ /* 0x000ff00000201800 */
[----:B0-----:R-:W0:Y:S02]  /*12a0*/  F2F.F64.F32 R20, R26 ;  /* 0x0000001a00147310 */ /* 0x001e240000201800 */
[----:B0-----:R-:W-:-:S06]  /*12b0*/  DFMA R20, R14, R22, R20 ;  /* 0x000000160e14722b */ /* 0x001fcc0000000014 */
[----:B------:R-:W0:Y:S08]  /*12c0*/  F2F.F32.F64 R25, R20 ;  /* 0x0000001400197310 */ /* 0x000e300000301000 */
[----:B------:R-:W-:Y:S08]  /*12d0*/  F2F.F64.F32 R36, R36 ;  /* 0x0000002400247310 */ /* 0x000ff00000201800 */
[----:B0-----:R-:W0:Y:S01]  /*12e0*/  F2F.F64.F32 R20, R25 ;  /* 0x0000001900147310 */ /* 0x001e220000201800 */
[----:B------:R-:W-:Y:S01]  /*12f0*/  UIADD3 UR5, UPT, UPT, UR5, 0x4, URZ ;  /* 0x0000000405057890 */ /* 0x000fe2000fffe0ff */
[----:B0-----:R-:W-:-:S03]  /*1300*/  DFMA R22, R18, R36, R20 ;  /* 0x000000241216722b */ /* 0x001fc60000000014 */
[----:B------:R-:W-:-:S07]  /*1310*/  UISETP.NE.AND UP1, UPT, UR5, URZ, UPT ;  /* 0x000000ff0500728c */ /* 0x000fce000bf25270 */
[----:B------:R-:W0:Y:S01]  /*1320*/  F2F.F32.F64 R23, R22 ;  /* 0x0000001600177310 */ /* 0x000e220000301000 */
[----:B------:R-:W-:Y:S01]  /*1330*/  IADD3 R11, PT, PT, R11, 0x4, RZ ;  /* 0x000000040b0b7810 */ /* 0x000fe20007ffe0ff */
[----:B------:R-:W-:Y:S01]  /*1340*/  VIADD R29, R29, 0x4 ;  /* 0x000000041d1d7836 */ /* 0x000fe20000000000 */
[----:B------:R-:W-:Y:S02]  /*1350*/  IADD3 R4, PT, PT, R4, 0x4, RZ ;  /* 0x0000000404047810 */ /* 0x000fe40007ffe0ff */
[----:B------:R-:W-:Y:S01]  /*1360*/  IADD3 R28, PT, PT, R28, 0x4, RZ ;  /* 0x000000041c1c7810 */ /* 0x000fe20007ffe0ff */
[----:B0-----:R-:W-:Y:S01]  /*1370*/  FFMA R24, R6, R24, R23 ;  /* 0x0000001806187223 */ /* 0x001fe20000000017 */
[----:B------:R-:W-:Y:S06]  /*1380*/  BRA.U UP1, `(.L_x_24) ;  /* 0xfffffff901c47547 */ /* 0x000fec000b83ffff */
[----:B------:R-:W0:Y:S02]  /*1390*/  LDCU UR5, c[0x0][0x3c8] ;  /* 0x00007900ff0577ac */ /* 0x000e240008000800 */
[----:B0-----:R-:W-:-:S12]  /*13a0*/  ULOP3.LUT UR5, UR5, 0x7ffffffc, URZ, 0xc0, !UPT ;  /* 0x7ffffffc05057892 */ /* 0x001fd8000f8ec0ff */
.L_x_23:
[----:B------:R-:W0:Y:S02]  /*13b0*/  LDCU UR6, c[0x0][0x3c8] ;  /* 0x00007900ff0677ac */ /* 0x000e240008000800 */
[----:B0-----:R-:W-:-:S09]  /*13c0*/  ULOP3.LUT UP1, UR7, UR6, 0x3, URZ, 0xc0, !UPT ;  /* 0x0000000306077892 */ /* 0x001fd2000f82c0ff */
[----:B------:R-:W-:Y:S05]  /*13d0*/  BRA.U !UP1, `(.L_x_25) ;  /* 0x00000005093c7547 */ /* 0x000fea000b800000 */
[----:B------:R-:W-:Y:S02]  /*13e0*/  UISETP.NE.AND UP1, UPT, UR7, 0x1, UPT ;  /* 0x000000010700788c */ /* 0x000fe4000bf25270 */
[----:B------:R-:W-:-:S04]  /*13f0*/  ULOP3.LUT UR6, UR6, 0x1, URZ, 0xc0, !UPT ;  /* 0x0000000106067892 */ /* 0x000fc8000f8ec0ff */
[----:B------:R-:W-:-:S03]  /*1400*/  UISETP.NE.U32.AND UP2, UPT, UR6, 0x1, UPT ;  /* 0x000000010600788c */ /* 0x000fc6000bf45070 */
[----:B------:R-:W-:Y:S08]  /*1410*/  BRA.U !UP1, `(.L_x_26) ;  /* 0x0000000109b87547 */ /* 0x000ff0000b800000 */
[----:B------:R-:W0:Y:S01]  /*1420*/  LDC.64 R28, c[0x0][0x388] ;  /* 0x0000e200ff1c7b82 */ /* 0x000e220000000a00 */
[----:B------:R-:W-:-:S05]  /*1430*/  IADD3 R4, PT, PT, R2, UR5, RZ ;  /* 0x0000000502047c10 */ /* 0x000fca000fffe0ff */
[----:B------:R-:W-:-:S04]  /*1440*/  IMAD.IADD R27, R9, 0x1, R4 ;  /* 0x00000001091b7824 */ /* 0x000fc800078e0204 */
[----:B0-----:R-:W-:-:S05]  /*1450*/  IMAD.WIDE R26, R27, 0x4, R28 ;  /* 0x000000041b1a7825 */ /* 0x001fca00078e021c */
[----:B------:R-:W2:Y:S01]  /*1460*/  LDG.E R32, desc[UR8][R26.64] ;  /* 0x000000081a207981 */ /* 0x000ea2000c1e1900 */
[----:B------:R-:W-:-:S04]  /*1470*/  IADD3 R25, PT, PT, R3, UR5, RZ ;  /* 0x0000000503197c10 */ /* 0x000fc8000fffe0ff */
[----:B------:R-:W-:-:S05]  /*1480*/  IADD3 R23, PT, PT, R9, R25, RZ ;  /* 0x0000001909177210 */ /* 0x000fca0007ffe0ff */
[----:B------:R-:W-:Y:S01]  /*1490*/  IMAD.WIDE R22, R23, 0x4, R28 ;  /* 0x0000000417167825 */ /* 0x000fe200078e021c */
[----:B------:R-:W3:Y:S04]  /*14a0*/  LDG.E R26, desc[UR8][R26.64+0x4] ;  /* 0x000004081a1a7981 */ /* 0x000ee8000c1e1900 */
[----:B------:R-:W4:Y:S01]  /*14b0*/  LDG.E R11, desc[UR8][R22.64] ;  /* 0x00000008160b7981 */ /* 0x000f22000c1e1900 */
[C---:B------:R-:W-:Y:S01]  /*14c0*/  IMAD.IADD R21, R10.reuse, 0x1, R4 ;  /* 0x000000010a157824 */ /* 0x040fe200078e0204 */
[----:B------:R-:W-:Y:S02]  /*14d0*/  IADD3 R25, PT, PT, R10, R25, RZ ;  /* 0x000000190a197210 */ /* 0x000fe40007ffe0ff */
[----:B------:R-:W5:Y:S01]  /*14e0*/  LDG.E R30, desc[UR8][R22.64+0x4] ;  /* 0x00000408161e7981 */ /* 0x000f62000c1e1900 */
[----:B------:R-:W-:-:S05]  /*14f0*/  IMAD.WIDE R20, R21, 0x4, R28 ;  /* 0x0000000415147825 */ /* 0x000fca00078e021c */
[----:B------:R-:W3:Y:S01]  /*1500*/  LDG.E R4, desc[UR8][R20.64] ;  /* 0x0000000814047981 */ /* 0x000ee2000c1e1900 */
[----:B------:R-:W-:-:S03]  /*1510*/  IMAD.WIDE R28, R25, 0x4, R28 ;  /* 0x00000004191c7825 */ /* 0x000fc600078e021c */
[----:B------:R2:W5:Y:S04]  /*1520*/  LDG.E R31, desc[UR8][R20.64+0x4] ;  /* 0x00000408141f7981 */ /* 0x000568000c1e1900 */
[----:B------:R-:W5:Y:S04]  /*1530*/  LDG.E R27, desc[UR8][R28.64] ;  /* 0x000000081c1b7981 */ /* 0x000f68000c1e1900 */
[----:B------:R-:W5:Y:S01]  /*1540*/  LDG.E R28, desc[UR8][R28.64+0x4] ;  /* 0x000004081c1c7981 */ /* 0x000f62000c1e1900 */
[----:B------:R-:W-:Y:S01]  /*1550*/  F2F.F64.F32 R24, R24 ;  /* 0x0000001800187310 */ /* 0x000fe20000201800 */
[----:B------:R-:W-:-:S07]  /*1560*/  UIADD3 UR5, UPT, UPT, UR5, 0x2, URZ ;  /* 0x0000000205057890 */ /* 0x000fce000fffe0ff */
[----:B--2---:R-:W0:Y:S02]  /*1570*/  F2F.F64.F32 R20, R32 ;  /* 0x0000002000147310 */ /* 0x004e240000201800 */
[----:B0-----:R-:W-:-:S06]  /*1580*/  DFMA R20, R16, R20, R24 ;  /* 0x000000141014722b */ /* 0x001fcc0000000018 */
[----:B------:R-:W0:Y:S08]  /*1590*/  F2F.F32.F64 R33, R20 ;  /* 0x0000001400217310 */ /* 0x000e300000301000 */
[----:B----4-:R-:W-:Y:S08]  /*15a0*/  F2F.F64.F32 R20, R11 ;  /* 0x0000000b00147310 */ /* 0x010ff00000201800 */
[----:B0-----:R-:W0:Y:S02]  /*15b0*/  F2F.F64.F32 R22, R33 ;  /* 0x0000002100167310 */ /* 0x001e240000201800 */
[----:B0-----:R-:W-:-:S06]  /*15c0*/  DFMA R20, R14, R20, R22 ;  /* 0x000000140e14722b */ /* 0x001fcc0000000016 */
[----:B------:R-:W0:Y:S08]  /*15d0*/  F2F.F32.F64 R34, R20 ;  /* 0x0000001400227310 */ /* 0x000e300000301000 */
[----:B---3--:R-:W-:Y:S08]  /*15e0*/  F2F.F64.F32 R22, R4 ;  /* 0x0000000400167310 */ /* 0x008ff00000201800 */
[----:B0-----:R-:W0:Y:S02]  /*15f0*/  F2F.F64.F32 R20, R34 ;  /* 0x0000002200147310 */ /* 0x001e240000201800 */
[----:B0-----:R-:W-:-:S06]  /*1600*/  DFMA R20, R18, R22, R20 ;  /* 0x000000161214722b */ /* 0x001fcc0000000014 */
[----:B------:R-:W5:Y:S08]  /*1610*/  F2F.F32.F64 R25, R20 ;  /* 0x0000001400197310 */ /* 0x000f700000301000 */
[----:B------:R-:W-:Y:S01]  /*1620*/  F2F.F64.F32 R22, R26 ;  /* 0x0000001a00167310 */ /* 0x000fe20000201800 */
[----:B-----5:R-:W-:-:S07]  /*1630*/  FFMA R27, R6, R27, R25 ;  /* 0x0000001b061b7223 */ /* 0x020fce0000000019 */
[----:B------:R-:W0:Y:S02]  /*1640*/  F2F.F64.F32 R24, R27 ;  /* 0x0000001b00187310 */ /* 0x000e240000201800 */
[----:B0-----:R-:W-:-:S10]  /*1650*/  DFMA R22, R16, R22, R24 ;  /* 0x000000161016722b */ /* 0x001fd40000000018 */
[----:B------:R-:W0:Y:S08]  /*1660*/  F2F.F32.F64 R22, R22 ;  /* 0x0000001600167310 */ /* 0x000e300000301000 */
[----:B------:R-:W-:Y:S08]  /*1670*/  F2F.F64.F32 R24, R30 ;  /* 0x0000001e00187310 */ /* 0x000ff00000201800 */
[----:B0-----:R-:W0:Y:S02]  /*1680*/  F2F.F64.F32 R32, R22 ;  /* 0x0000001600207310 */ /* 0x001e240000201800 */
[----:B0-----:R-:W-:-:S10]  /*1690*/  DFMA R32, R14, R24, R32 ;  /* 0x000000180e20722b */ /* 0x001fd40000000020 */
[----:B------:R-:W0:Y:S08]  /*16a0*/  F2F.F32.F64 R32, R32 ;  /* 0x0000002000207310 */ /* 0x000e300000301000 */
[----:B------:R-:W-:Y:S08]  /*16b0*/  F2F.F64.F32 R24, R31 ;  /* 0x0000001f00187310 */ /* 0x000ff00000201800 */
[----:B0-----:R-:W0:Y:S02]  /*16c0*/  F2F.F64.F32 R20, R32 ;  /* 0x0000002000147310 */ /* 0x001e240000201800 */
[----:B0-----:R-:W-:-:S10]  /*16d0*/  DFMA R20, R18, R24, R20 ;  /* 0x000000181214722b */ /* 0x001fd40000000014 */
[----:B------:R-:W0:Y:S02]  /*16e0*/  F2F.F32.F64 R21, R20 ;  /* 0x0000001400157310 */ /* 0x000e240000301000 */
[----:B0-----:R-:W-:-:S07]  /*16f0*/  FFMA R24, R6, R28, R21 ;  /* 0x0000001c06187223 */ /* 0x001fce0000000015 */
.L_x_26:
[----:B------:R-:W-:Y:S05]  /*1700*/  BRA.U UP2, `(.L_x_25) ;  /* 0x0000000102707547 */ /* 0x000fea000b800000 */
[----:B------:R-:W0:Y:S01]  /*1710*/  LDC.64 R20, c[0x0][0x388] ;  /* 0x0000e200ff147b82 */ /* 0x000e220000000a00 */
[----:B------:R-:W-:-:S05]  /*1720*/  IADD3 R4, PT, PT, R2, UR5, RZ ;  /* 0x0000000502047c10 */ /* 0x000fca000fffe0ff */
[----:B------:R-:W-:-:S04]  /*1730*/  IMAD.IADD R23, R9, 0x1, R4 ;  /* 0x0000000109177824 */ /* 0x000fc800078e0204 */
[----:B0-----:R-:W-:-:S05]  /*1740*/  IMAD.WIDE R22, R23, 0x4, R20 ;  /* 0x0000000417167825 */ /* 0x001fca00078e0214 */
[----:B------:R-:W2:Y:S01]  /*1750*/  LDG.E R32, desc[UR8][R22.64] ;  /* 0x0000000816207981 */ /* 0x000ea2000c1e1900 */
[----:B------:R-:W-:-:S04]  /*1760*/  IADD3 R25, PT, PT, R3, UR5, RZ ;  /* 0x0000000503197c10 */ /* 0x000fc8000fffe0ff */
[----:B------:R-:W-:-:S05]  /*1770*/  IADD3 R27, PT, PT, R9, R25, RZ ;  /* 0x00000019091b7210 */ /* 0x000fca0007ffe0ff */
[----:B------:R-:W-:-:S05]  /*1780*/  IMAD.WIDE R26, R27, 0x4, R20 ;  /* 0x000000041b1a7825 */ /* 0x000fca00078e0214 */
[----:B------:R-:W3:Y:S01]  /*1790*/  LDG.E R11, desc[UR8][R26.64] ;  /* 0x000000081a0b7981 */ /* 0x000ee2000c1e1900 */
[----:B------:R-:W-:-:S04]  /*17a0*/  IMAD.IADD R29, R10, 0x1, R4 ;  /* 0x000000010a1d7824 */ /* 0x000fc800078e0204 */
[----:B------:R-:W-:-:S05]  /*17b0*/  IMAD.WIDE R28, R29, 0x4, R20 ;  /* 0x000000041d1c7825 */ /* 0x000fca00078e0214 */
[----:B------:R-:W4:Y:S01]  /*17c0*/  LDG.E R4, desc[UR8][R28.64] ;  /* 0x000000081c047981 */ /* 0x000f22000c1e1900 */
[----:B------:R-:W-:-:S05]  /*17d0*/  IADD3 R25, PT, PT, R10, R25, RZ ;  /* 0x000000190a197210 */ /* 0x000fca0007ffe0ff */
[----:B------:R-:W-:-:S05]  /*17e0*/  IMAD.WIDE R20, R25, 0x4, R20 ;  /* 0x0000000419147825 */ /* 0x000fca00078e0214 */
[----:B------:R-:W5:Y:S01]  /*17f0*/  LDG.E R9, desc[UR8][R20.64] ;  /* 0x0000000814097981 */ /* 0x000f62000c1e1900 */
[----:B------:R-:W-:Y:S08]  /*1800*/  F2F.F64.F32 R24, R24 ;  /* 0x0000001800187310 */ /* 0x000ff00000201800 */
[----:B--2---:R-:W0:Y:S02]  /*1810*/  F2F.F64.F32 R22, R32 ;  /* 0x0000002000167310 */ /* 0x004e240000201800 */
[----:B0-----:R-:W-:-:S06]  /*1820*/  DFMA R22, R16, R22, R24 ;  /* 0x000000161016722b */ /* 0x001fcc0000000018 */
[----:B---3--:R-:W-:Y:S08]  /*1830*/  F2F.F64.F32 R10, R11 ;  /* 0x0000000b000a7310 */ /* 0x008ff00000201800 */
[----:B------:R-:W0:Y:S08]  /*1840*/  F2F.F32.F64 R22, R22 ;  /* 0x0000001600167310 */ /* 0x000e300000301000 */
[----:B----4-:R-:W-:Y:S08]  /*1850*/  F2F.F64.F32 R28, R4 ;  /* 0x00000004001c7310 */ /* 0x010ff00000201800 */
[----:B0-----:R-:W0:Y:S02]  /*1860*/  F2F.F64.F32 R26, R22 ;  /* 0x00000016001a7310 */ /* 0x001e240000201800 */
[----:B0-----:R-:W-:-:S10]  /*1870*/  DFMA R26, R14, R10, R26 ;  /* 0x0000000a0e1a722b */ /* 0x001fd4000000001a */
[----:B------:R-:W0:Y:S08]  /*1880*/  F2F.F32.F64 R26, R26 ;  /* 0x0000001a001a7310 */ /* 0x000e300000301000 */
[----:B0-----:R-:W0:Y:S02]  /*1890*/  F2F.F64.F32 R30, R26 ;  /* 0x0000001a001e7310 */ /* 0x001e240000201800 */
[----:B0-----:R-:W-:-:S10]  /*18a0*/  DFMA R28, R18, R28, R30 ;  /* 0x0000001c121c722b */ /* 0x001fd4000000001e */
[----:B------:R-:W5:Y:S02]  /*18b0*/  F2F.F32.F64 R29, R28 ;  /* 0x0000001c001d7310 */ /* 0x000f640000301000 */
[----:B-----5:R-:W-:-:S07]  /*18c0*/  FFMA R24, R6, R9, R29 ;  /* 0x0000000906187223 */ /* 0x020fce000000001d */
.L_x_25:
[----:B------:R-:W-:Y:S05]  /*18d0*/  BRA.U UP0, `(.L_x_27) ;  /* 0xfffffff500207547 */ /* 0x000fea000b83ffff */
.L_x_22:
[----:B------:R-:W0:Y:S01]  /*18e0*/  LDCU.64 UR4, c[0x0][0x398] ;  /* 0x00007300ff0477ac */ /* 0x000e220008000a00 */
[----:B------:R-:W-:Y:S02]  /*18f0*/  SHF.R.S32.HI R3, RZ, 0x1f, R0 ;  /* 0x0000001fff037819 */ /* 0x000fe40000011400 */
[----:B0-----:R-:W-:-:S04]  /*1900*/  LEA R2, P0, R0, UR4, 0x2 ;  /* 0x0000000400027c11 */ /* 0x001fc8000f8010ff */
[----:B------:R-:W-:-:S05]  /*1910*/  LEA.HI.X R3, R0, UR5, R3, 0x2, P0 ;  /* 0x0000000500037c11 */ /* 0x000fca00080f1403 */
[----:B------:R-:W-:Y:S01]  /*1920*/  STG.E desc[UR8][R2.64], R24 ;  /* 0x0000001802007986 */ /* 0x000fe2000c101908 */
[----:B------:R-:W-:Y:S05]  /*1930*/  EXIT ;  /* 0x000000000000794d */ /* 0x000fea0003800000 */
.L_x_21:
[----:B------:R-:W0:Y:S01]  /*1940*/  F2F.F64.F32 R2, R14 ;  /* 0x0000000e00027310 */ /* 0x000e220000201800 */
[----:B------:R-:W1:Y:S01]  /*1950*/  LDCU.64 UR4, c[0x0][0x3a0] ;  /* 0x00007400ff0477ac */ /* 0x000e620008000a00 */
[----:B------:R-:W2:Y:S01]  /*1960*/  LDC.64 R12, c[0x0][0x388] ;  /* 0x0000e200ff0c7b82 */ /* 0x000ea20000000a00 */
[----:B------:R-:W3:Y:S05]  /*1970*/  LDCU UR6, c[0x0][0x3a8] ;  /* 0x00007500ff0677ac */ /* 0x000eea0008000800 */
[----:B------:R-:W4:Y:S01]  /*1980*/  F2F.F64.F32 R10, R20 ;  /* 0x00000014000a7310 */ /* 0x000f220000201800 */
[----:B0-----:R-:W-:Y:S01]  /*1990*/  DADD R2, R2, 0.5 ;  /* 0x3fe0000002027429 */ /* 0x001fe20000000000 */
[----:B-1----:R-:W-:Y:S01]  /*19a0*/  IMAD R6, R6, UR4, RZ ;  /* 0x0000000406067c24 */ /* 0x002fe2000f8e02ff */
[----:B----4-:R-:W-:-:S03]  /*19b0*/  DADD R10, R10, 0.5 ;  /* 0x3fe000000a0a7429 */ /* 0x010fc60000000000 */
[----:B------:R-:W-:-:S05]  /*19c0*/  IMAD R6, R9, UR5, R6 ;  /* 0x0000000509067c24 */ /* 0x000fca000f8e0206 */
[----:B------:R-:W0:Y:S01]  /*19d0*/  F2I.F64.FLOOR R2, R2 ;  /* 0x0000000200027311 */ /* 0x000e220000305100 */
[----:B------:R-:W1:Y:S07]  /*19e0*/  LDCU.64 UR4, c[0x0][0x398] ;  /* 0x00007300ff0477ac */ /* 0x000e6e0008000a00 */
[----:B------:R-:W4:Y:S01]  /*19f0*/  F2I.F64.FLOOR R11, R10 ;  /* 0x0000000a000b7311 */ /* 0x000f220000305100 */
[----:B0-----:R-:W-:-:S04]  /*1a00*/  VIADDMNMX.RELU R5, R5, 0xffffffff, R2, PT ;  /* 0xffffffff05057846 */ /* 0x001fc80003801102 */
[----:B------:R-:W-:Y:S02]  /*1a10*/  IADD3 R5, PT, PT, R5, R6, RZ ;  /* 0x0000000605057210 */ /* 0x000fe40007ffe0ff */
[----:B----4-:R-:W-:-:S05]  /*1a20*/  VIADDMNMX.RELU R4, R4, 0xffffffff, R11, PT ;  /* 0xffffffff04047846 */ /* 0x010fca000380110b */
[----:B---3--:R-:W-:-:S04]  /*1a30*/  IMAD R5, R4, UR6, R5 ;  /* 0x0000000604057c24 */ /* 0x008fc8000f8e0205 */
[----:B--2---:R-:W-:-:S06]  /*1a40*/  IMAD.WIDE R2, R5, 0x4, R12 ;  /* 0x0000000405027825 */ /* 0x004fcc00078e020c */
[----:B------:R-:W2:Y:S01]  /*1a50*/  LDG.E R3, desc[UR8][R2.64] ;  /* 0x0000000802037981 */ /* 0x000ea2000c1e1900 */
[----:B------:R-:W-:Y:S02]  /*1a60*/  SHF.R.S32.HI R5, RZ, 0x1f, R0 ;  /* 0x0000001fff057819 */ /* 0x000fe40000011400 */
[----:B-1----:R-:W-:-:S04]  /*1a70*/  LEA R4, P0, R0, UR4, 0x2 ;  /* 0x0000000400047c11 */ /* 0x002fc8000f8010ff */
[----:B------:R-:W-:-:S05]  /*1a80*/  LEA.HI.X R5, R0, UR5, R5, 0x2, P0 ;  /* 0x0000000500057c11 */ /* 0x000fca00080f1405 */
[----:B--2---:R-:W-:Y:S01]  /*1a90*/  STG.E desc[UR8][R4.64], R3 ;  /* 0x0000000304007986 */ /* 0x004fe2000c101908 */
[----:B------:R-:W-:Y:S05]  /*1aa0*/  EXIT ;  /* 0x000000000000794d */ /* 0x000fea0003800000 */
.L_x_28:
        /* <DEDUP_REMOVED lines=13> */
.L_x_32:


//--------------------- .text._Z20Resample2dInitKernelmPf --------------------------
	.section	.text._Z20Resample2dInitKernelmPf,"ax",@progbits
	.align	128
        .global         _Z20Resample2dInitKernelmPf
        .type           _Z20Resample2dInitKernelmPf,@function
        .size           _Z20Resample2dInitKernelmPf,(.L_x_33 - _Z20Resample2dInitKernelmPf)
        .other          _Z20Resample2dInitKernelmPf,@"STO_CUDA_ENTRY STV_DEFAULT"
_Z20Resample2dInitKernelmPf:
.text._Z20Resample2dInitKernelmPf:
[----:B------:R-:W-:Y:S01]  /*0000*/  LDC R1, c[0x0][0x37c] ;  /* 0x0000df00ff017b82 */ /* 0x000fe20000000800 */
[----:B------:R-:W0:Y:S01]  /*0010*/  S2R R0, SR_CTAID.X ;  /* 0x0000000000007919 */ /* 0x000e220000002500 */
[----:B------:R-:W1:Y:S01]  /*0020*/  LDCU.64 UR4, c[0x0][0x380] ;  /* 0x00007000ff0477ac */ /* 0x000e620008000a00 */
[----:B------:R-:W0:Y:S02]  /*0030*/  S2R R3, SR_TID.X ;  /* 0x0000000000037919 */ /* 0x000e240000002100 */
[----:B0-----:R-:W-:-:S05]  /*0040*/  IMAD R0, R0, 0x200, R3 ;  /* 0x0000020000007824 */ /* 0x001fca00078e0203 */
[----:B-1----:R-:W-:-:S04]  /*0050*/  ISETP.GE.U32.AND P0, PT, R0, UR4, PT ;  /* 0x0000000400007c0c */ /* 0x002fc8000bf06070 */
[----:B------:R-:W-:-:S13]  /*0060*/  ISETP.GE.U32.AND.EX P0, PT, RZ, UR5, PT, P0 ;  /* 0x00000005ff007c0c */ /* 0x000fda000bf06100 */
[----:B------:R-:W-:Y:S05]  /*0070*/  @P0 EXIT ;  /* 0x000000000000094d */ /* 0x000fea0003800000 */
[----:B------:R-:W0:Y:S01]  /*0080*/  LDCU.64 UR6, c[0x0][0x388] ;  /* 0x00007100ff0677ac */ /* 0x000e220008000a00 */
[----:B------:R-:W1:Y:S01]  /*0090*/  LDCU.64 UR4, c[0x0][0x358] ;  /* 0x00006b00ff0477ac */ /* 0x000e620008000a00 */
[----:B0-----:R-:W-:-:S04]  /*00a0*/  LEA R2, P0, R0, UR6, 0x2 ;  /* 0x0000000600027c11 */ /* 0x001fc8000f8010ff */
[----:B------:R-:W-:-:S05]  /*00b0*/  LEA.HI.X R3, R0, UR7, RZ, 0x2, P0 ;  /* 0x0000000700037c11 */ /* 0x000fca00080f14ff */
[----:B-1----:R-:W-:Y:S01]  /*00c0*/  STG.E desc[UR4][R2.64], RZ ;  /* 0x000000ff02007986 */ /* 0x002fe2000c101904 */
[----:B------:R-:W-:Y:S05]  /*00d0*/  EXIT ;  /* 0x000000000000794d */ /* 0x000fea0003800000 */
.L_x_29:
        /* <DEDUP_REMOVED lines=10> */
.L_x_33:


//--------------------- .nv.shared.reserved.0     --------------------------
	.section	.nv.shared.reserved.0,"aw",@nobits
	.weak		__nv_reservedSMEM_offset_0_alias
	.size		__nv_reservedSMEM_offset_0_alias, 0, 64
	.other		__nv_reservedSMEM_offset_0_alias,@"STO_CUDA_RESERVED_SHARED STV_DEFAULT"
__nv_reservedSMEM_offset_0_alias:
	.zero		0
	.zero		64


//--------------------- .nv.constant0._Z29kernel_resample2d_grad_input2mPKfiiiS0_iiiS0_iiiiPfiiiiiiiib --------------------------
	.section	.nv.constant0._Z29kernel_resample2d_grad_input2mPKfiiiS0_iiiS0_iiiiPfiiiiiiiib,"a",@progbits
	.sectionflags	@""
	.align	4
.nv.constant0._Z29kernel_resample2d_grad_input2mPKfiiiS0_iiiS0_iiiiPfiiiiiiiib:
	.zero		1017


//--------------------- .nv.constant0._Z29kernel_resample2d_grad_input1mPKfiiiiS0_iiiS0_iiiiiiiPfiiiib --------------------------
	.section	.nv.constant0._Z29kernel_resample2d_grad_input1mPKfiiiiS0_iiiS0_iiiiiiiPfiiiib,"a",@progbits
	.sectionflags	@""
	.align	4
.nv.constant0._Z29kernel_resample2d_grad_input1mPKfiiiiS0_iiiS0_iiiiiiiPfiiiib:
	.zero		1017


//--------------------- .nv.constant0._Z16Resample2dKernelmPKfS0_Pfiiiiiiiiiiib --------------------------
	.section	.nv.constant0._Z16Resample2dKernelmPKfS0_Pfiiiiiiiiiiib,"a",@progbits
	.sectionflags	@""
	.align	4
.nv.constant0._Z16Resample2dKernelmPKfS0_Pfiiiiiiiiiiib:
	.zero		973


//--------------------- .nv.constant0._Z20Resample2dInitKernelmPf --------------------------
	.section	.nv.constant0._Z20Resample2dInitKernelmPf,"a",@progbits
	.sectionflags	@""
	.align	4
.nv.constant0._Z20Resample2dInitKernelmPf:
	.zero		912


//--------------------- SYMBOLS --------------------------

	.type		.nv.reservedSmem.offset0,@object
	.size		.nv.reservedSmem.offset0,0x4
